def matmul_kernel(
    a_ptr,
    b_ptr,
    c_ptr,
    M,
    N,
    K,
    stride_am,
    stride_ak,
    stride_bk,
    stride_bn,
    stride_cm,
    stride_cn,
    BLOCK_M: tl.constexpr,
    BLOCK_N: tl.constexpr,
    BLOCK_K: tl.constexpr,
    GROUP_M: tl.constexpr,
):
    pid = tl.program_id(axis=0)
    num_pid_m = tl.cdiv(M, BLOCK_M)
    num_pid_n = tl.cdiv(N, BLOCK_N)
    num_pid_in_group = GROUP_M * num_pid_n
    group_id = pid // num_pid_in_group
    first_pid_m = group_id * GROUP_M
    group_size_m = min(num_pid_m - first_pid_m, GROUP_M)
    pid_m = first_pid_m + ((pid % num_pid_in_group) % group_size_m)
    pid_n = (pid % num_pid_in_group) // group_size_m

    offs_am = (pid_m * BLOCK_M + tl.arange(0, BLOCK_M)) % M
    offs_bn = (pid_n * BLOCK_N + tl.arange(0, BLOCK_N)) % N
    offs_k = tl.arange(0, BLOCK_K)
    a_ptrs = a_ptr + offs_am[:, None] * stride_am + offs_k[None, :] * stride_ak
    b_ptrs = b_ptr + offs_k[:, None] * stride_bk + offs_bn[None, :] * stride_bn

    acc = tl.zeros((BLOCK_M, BLOCK_N), dtype=tl.float32)
    for kk in range(0, tl.cdiv(K, BLOCK_K)):
        a = tl.load(a_ptrs, mask=offs_k[None, :] < K - kk * BLOCK_K, other=0.0)
        b = tl.load(b_ptrs, mask=offs_k[:, None] < K - kk * BLOCK_K, other=0.0)
        acc = tl.dot(a, b, acc)
        a_ptrs += BLOCK_K * stride_ak
        b_ptrs += BLOCK_K * stride_bk

    c = acc.to(c_ptr.dtype.element_ty)
    offs_cm = pid_m * BLOCK_M + tl.arange(0, BLOCK_M)
    offs_cn = pid_n * BLOCK_N + tl.arange(0, BLOCK_N)
    c_ptrs = c_ptr + offs_cm[:, None] * stride_cm + offs_cn[None, :] * stride_cn
    mask = (offs_cm[:, None] < M) & (offs_cn[None, :] < N)
    tl.store(c_ptrs, c, mask=mask)

# config = {"BLOCK_K": 32, "BLOCK_M": 64, "BLOCK_N": 128, "GROUP_M": 4, "arch": "sm_80", "dtype": "fp32", "num_ctas": 1, "num_stages": 3, "num_warps": 4}
# arch = sm_80


// ===== COMPILED SASS (sm_80) =====

	.target	sm_80

	.elftype	@"ET_EXEC"


//--------------------- .note.nv.tkinfo           --------------------------
	.section	.note.nv.tkinfo,"",@"SHT_NOTE"
	.sectionflags	@"SHF_NOTE_NV_TKINFO"
	.tkinfo
        /*0018*/ 	.word	0x00000002
        /*0030*/ 	.string	""
        /*0030*/ 	.string	"ptxas"
        /*0030*/ 	.string	"Cuda compilation tools, release 13.0, V13.0.88"
        /*0030*/ 	.string	"Build cuda_13.0.r13.0/compiler.36424714_0"
        /*0030*/ 	.string	"-v  -suppress-debug-info  -lineinfo  -arch sm_80 "



//--------------------- .note.nv.cuinfo           --------------------------
	.section	.note.nv.cuinfo,"",@"SHT_NOTE"
	.sectionflags	@"SHF_NOTE_NV_CUINFO"
        /*0018*/ 	.short	0x0002
        /*001a*/ 	.short	0x0050
        /*001c*/ 	.short	0x0082
	.zero		2


//--------------------- .nv.info                  --------------------------
	.section	.nv.info,"",@"SHT_CUDA_INFO"
	.align	4


	//----- nvinfo : EIATTR_REGCOUNT
	.align		4
        /*0000*/ 	.byte	0x04, 0x2f
        /*0002*/ 	.short	(.L_1 - .L_0)
	.align		4
.L_0:
        /*0004*/ 	.word	index@(matmul_kernel)
        /*0008*/ 	.word	0x000000f0


	//----- nvinfo : EIATTR_FRAME_SIZE
	.align		4
.L_1:
        /*000c*/ 	.byte	0x04, 0x11
        /*000e*/ 	.short	(.L_3 - .L_2)
	.align		4
.L_2:
        /*0010*/ 	.word	index@(matmul_kernel)
        /*0014*/ 	.word	0x00000000


	//----- nvinfo : EIATTR_MIN_STACK_SIZE
	.align		4
.L_3:
        /*0018*/ 	.byte	0x04, 0x12
        /*001a*/ 	.short	(.L_5 - .L_4)
	.align		4
.L_4:
        /*001c*/ 	.word	index@(matmul_kernel)
        /*0020*/ 	.word	0x00000000
.L_5:


//--------------------- .nv.info.matmul_kernel    --------------------------
	.section	.nv.info.matmul_kernel,"",@"SHT_CUDA_INFO"
	.sectionflags	@""
	.align	4


	//----- nvinfo : EIATTR_CUDA_API_VERSION
	.align		4
        /*0000*/ 	.byte	0x04, 0x37
        /*0002*/ 	.short	(.L_7 - .L_6)
.L_6:
        /*0004*/ 	.word	0x00000082


	//----- nvinfo : EIATTR_SW2861232_WAR
	.align		4
.L_7:
        /*0008*/ 	.byte	0x01, 0x35
	.zero		2


	//----- nvinfo : EIATTR_PARAM_CBANK
	.align		4
        /*000c*/ 	.byte	0x04, 0x0a
        /*000e*/ 	.short	(.L_9 - .L_8)
	.align		4
.L_8:
        /*0010*/ 	.word	index@(.nv.constant0.matmul_kernel)
        /*0014*/ 	.short	0x0160
        /*0016*/ 	.short	0x0050


	//----- nvinfo : EIATTR_CBANK_PARAM_SIZE
	.align		4
.L_9:
        /*0018*/ 	.byte	0x03, 0x19
        /*001a*/ 	.short	0x0050


	//----- nvinfo : EIATTR_KPARAM_INFO
	.align		4
        /*001c*/ 	.byte	0x04, 0x17
        /*001e*/ 	.short	(.L_11 - .L_10)
.L_10:
        /*0020*/ 	.word	0x00000000
        /*0024*/ 	.short	0x000d
        /*0026*/ 	.short	0x0048
        /*0028*/ 	.byte	0x00, 0xf4, 0x21, 0x00


	//----- nvinfo : EIATTR_KPARAM_INFO
	.align		4
.L_11:
        /*002c*/ 	.byte	0x04, 0x17
        /*002e*/ 	.short	(.L_13 - .L_12)
.L_12:
        /*0030*/ 	.word	0x00000000
        /*0034*/ 	.short	0x000c
        /*0036*/ 	.short	0x0040
        /*0038*/ 	.byte	0x00, 0xf4, 0x21, 0x00


	//----- nvinfo : EIATTR_KPARAM_INFO
	.align		4
.L_13:
        /*003c*/ 	.byte	0x04, 0x17
        /*003e*/ 	.short	(.L_15 - .L_14)
.L_14:
        /*0040*/ 	.word	0x00000000
        /*0044*/ 	.short	0x000b
        /*0046*/ 	.short	0x0038
        /*0048*/ 	.byte	0x00, 0xf0, 0x11, 0x00


	//----- nvinfo : EIATTR_KPARAM_INFO
	.align		4
.L_15:
        /*004c*/ 	.byte	0x04, 0x17
        /*004e*/ 	.short	(.L_17 - .L_16)
.L_16:
        /*0050*/ 	.word	0x00000000
        /*0054*/ 	.short	0x000a
        /*0056*/ 	.short	0x0034
        /*0058*/ 	.byte	0x00, 0xf0, 0x11, 0x00


	//----- nvinfo : EIATTR_KPARAM_INFO
	.align		4
.L_17:
        /*005c*/ 	.byte	0x04, 0x17
        /*005e*/ 	.short	(.L_19 - .L_18)
.L_18:
        /*0060*/ 	.word	0x00000000
        /*0064*/ 	.short	0x0009
        /*0066*/ 	.short	0x0030
        /*0068*/ 	.byte	0x00, 0xf0, 0x11, 0x00


	//----- nvinfo : EIATTR_KPARAM_INFO
	.align		4
.L_19:
        /*006c*/ 	.byte	0x04, 0x17
        /*006e*/ 	.short	(.L_21 - .L_20)
.L_20:
        /*0070*/ 	.word	0x00000000
        /*0074*/ 	.short	0x0008
        /*0076*/ 	.short	0x002c
        /*0078*/ 	.byte	0x00, 0xf0, 0x11, 0x00


	//----- nvinfo : EIATTR_KPARAM_INFO
	.align		4
.L_21:
        /*007c*/ 	.byte	0x04, 0x17
        /*007e*/ 	.short	(.L_23 - .L_22)
.L_22:
        /*0080*/ 	.word	0x00000000
        /*0084*/ 	.short	0x0007
        /*0086*/ 	.short	0x0028
        /*0088*/ 	.byte	0x00, 0xf0, 0x11, 0x00


	//----- nvinfo : EIATTR_KPARAM_INFO
	.align		4
.L_23:
        /*008c*/ 	.byte	0x04, 0x17
        /*008e*/ 	.short	(.L_25 - .L_24)
.L_24:
        /*0090*/ 	.word	0x00000000
        /*0094*/ 	.short	0x0006
        /*0096*/ 	.short	0x0024
        /*0098*/ 	.byte	0x00, 0xf0, 0x11, 0x00


	//----- nvinfo : EIATTR_KPARAM_INFO
	.align		4
.L_25:
        /*009c*/ 	.byte	0x04, 0x17
        /*009e*/ 	.short	(.L_27 - .L_26)
.L_26:
        /*00a0*/ 	.word	0x00000000
        /*00a4*/ 	.short	0x0005
        /*00a6*/ 	.short	0x0020
        /*00a8*/ 	.byte	0x00, 0xf0, 0x11, 0x00


	//----- nvinfo : EIATTR_KPARAM_INFO
	.align		4
.L_27:
        /*00ac*/ 	.byte	0x04, 0x17
        /*00ae*/ 	.short	(.L_29 - .L_28)
.L_28:
        /*00b0*/ 	.word	0x00000000
        /*00b4*/ 	.short	0x0004
        /*00b6*/ 	.short	0x001c
        /*00b8*/ 	.byte	0x00, 0xf0, 0x11, 0x00


	//----- nvinfo : EIATTR_KPARAM_INFO
	.align		4
.L_29:
        /*00bc*/ 	.byte	0x04, 0x17
        /*00be*/ 	.short	(.L_31 - .L_30)
.L_30:
        /*00c0*/ 	.word	0x00000000
        /*00c4*/ 	.short	0x0003
        /*00c6*/ 	.short	0x0018
        /*00c8*/ 	.byte	0x00, 0xf0, 0x11, 0x00


	//----- nvinfo : EIATTR_KPARAM_INFO
	.align		4
.L_31:
        /*00cc*/ 	.byte	0x04, 0x17
        /*00ce*/ 	.short	(.L_33 - .L_32)
.L_32:
        /*00d0*/ 	.word	0x00000000
        /*00d4*/ 	.short	0x0002
        /*00d6*/ 	.short	0x0010
        /*00d8*/ 	.byte	0x00, 0xf4, 0x21, 0x00


	//----- nvinfo : EIATTR_KPARAM_INFO
	.align		4
.L_33:
        /*00dc*/ 	.byte	0x04, 0x17
        /*00de*/ 	.short	(.L_35 - .L_34)
.L_34:
        /*00e0*/ 	.word	0x00000000
        /*00e4*/ 	.short	0x0001
        /*00e6*/ 	.short	0x0008
        /*00e8*/ 	.byte	0x00, 0xf4, 0x21, 0x00


	//----- nvinfo : EIATTR_KPARAM_INFO
	.align		4
.L_35:
        /*00ec*/ 	.byte	0x04, 0x17
        /*00ee*/ 	.short	(.L_37 - .L_36)
.L_36:
        /*00f0*/ 	.word	0x00000000
        /*00f4*/ 	.short	0x0000
        /*00f6*/ 	.short	0x0000
        /*00f8*/ 	.byte	0x00, 0xf4, 0x21, 0x00


	//----- nvinfo : EIATTR_MAXREG_COUNT
	.align		4
.L_37:
        /*00fc*/ 	.byte	0x03, 0x1b
        /*00fe*/ 	.short	0x00ff


	//----- nvinfo : EIATTR_NUM_BARRIERS
	.align		4
        /*0100*/ 	.byte	0x02, 0x4c
        /*0102*/ 	.byte	0x01
	.zero		1


	//----- nvinfo : EIATTR_MERCURY_ISA_VERSION
	.align		4
        /*0104*/ 	.byte	0x03, 0x5f
        /*0106*/ 	.short	0x0000


	//----- nvinfo : EIATTR_EXIT_INSTR_OFFSETS
	.align		4
        /*0108*/ 	.byte	0x04, 0x1c
        /*010a*/ 	.short	(.L_39 - .L_38)


	//   ....[0]....
.L_38:
        /*010c*/ 	.word	0x00008eb0


	//   ....[1]....
        /*0110*/ 	.word	0x00008ed0


	//----- nvinfo : EIATTR_REQNTID
	.align		4
.L_39:
        /*0114*/ 	.byte	0x04, 0x10
        /*0116*/ 	.short	(.L_41 - .L_40)
.L_40:
        /*0118*/ 	.word	0x00000080
        /*011c*/ 	.word	0x00000001
        /*0120*/ 	.word	0x00000001
.L_41:


//--------------------- .nv.callgraph             --------------------------
	.section	.nv.callgraph,"",@"SHT_CUDA_CALLGRAPH"
	.align	4
	.sectionentsize	8
	.align		4
        /*0000*/ 	.word	0x00000000
	.align		4
        /*0004*/ 	.word	0xffffffff
	.align		4
        /*0008*/ 	.word	0x00000000
	.align		4
        /*000c*/ 	.word	0xfffffffe
	.align		4
        /*0010*/ 	.word	0x00000000
	.align		4
        /*0014*/ 	.word	0xfffffffd
	.align		4
        /*0018*/ 	.word	0x00000000
	.align		4
        /*001c*/ 	.word	0xfffffffc


//--------------------- .nv.rel.action            --------------------------
	.section	.nv.rel.action,"",@"SHT_CUDA_RELOCINFO"
	.align	8
	.sectionentsize	8
        /*0000*/ 	.byte	0x73, 0x00, 0x00, 0x00, 0x00, 0x00, 0x00, 0x00, 0x00, 0x00, 0x00, 0x11, 0x25, 0x00, 0x05, 0x36


//--------------------- .nv.constant0.matmul_kernel --------------------------
	.section	.nv.constant0.matmul_kernel,"a",@progbits
	.sectionflags	@""
	.align	4
.nv.constant0.matmul_kernel:
	.zero		432


//--------------------- .text.matmul_kernel       --------------------------
	.section	.text.matmul_kernel,"ax",@progbits
	.sectioninfo	@"SHI_REGISTERS=240"
	.align	128
        .global         matmul_kernel
        .type           matmul_kernel,@function
        .size           matmul_kernel,(.L_x_3 - matmul_kernel)
        .other          matmul_kernel,@"STO_CUDA_ENTRY STV_DEFAULT"
matmul_kernel:
.text.matmul_kernel:
[----:B------:R-:W-:Y:S02]  /*0000*/  IMAD.MOV.U32 R1, RZ, RZ, c[0x0][0x28] ;  /* 0x00000a00ff017624 */ /* 0x000fe400078e00ff */
[----:B------:R-:W-:Y:S01]  /*0010*/  IMAD.MOV.U32 R0, RZ, RZ, c[0x0][0x17c] ;  /* 0x00005f00ff007624 */ /* 0x000fe200078e00ff */
[----:B------:R-:W1:Y:S01]  /*0020*/  S2R R5, SR_CTAID.X ;  /* 0x0000000000057919 */ /* 0x000e620000002500 */
[----:B------:R-:W-:Y:S01]  /*0030*/  UMOV UR5, 0x1f ;  /* 0x0000001f00057882 */ /* 0x000fe20000000000 */
[----:B------:R-:W-:Y:S01]  /*0040*/  IABS R75, c[0x0][0x178] ;  /* 0x00005e00004b7a13 */ /* 0x000fe20000000000 */
[----:B------:R-:W-:Y:S01]  /*0050*/  ULDC UR9, c[0x0][0x180] ;  /* 0x0000600000097ab9 */ /* 0x000fe20000000800 */
[----:B------:R-:W-:Y:S01]  /*0060*/  IADD3 R0, R0, 0x7f, RZ ;  /* 0x0000007f00007810 */ /* 0x000fe20007ffe0ff */
[----:B------:R-:W2:Y:S01]  /*0070*/  S2R R181, SR_TID.X ;  /* 0x0000000000b57919 */ /* 0x000ea20000002100 */
[----:B------:R-:W-:Y:S01]  /*0080*/  UIADD3 UR5, UR5, UR9, URZ ;  /* 0x0000000905057290 */ /* 0x000fe2000fffe03f */
[----:B------:R-:W-:Y:S01]  /*0090*/  IMAD.MOV.U32 R50, RZ, RZ, c[0x0][0x188] ;  /* 0x00006200ff327624 */ /* 0x000fe200078e00ff */
[----:B------:R-:W-:Y:S01]  /*00a0*/  SHF.R.S32.HI R3, RZ, 0x1f, R0 ;  /* 0x0000001fff037819 */ /* 0x000fe20000011400 */
[----:B------:R-:W-:-:S02]  /*00b0*/  UIADD3 UR8, UR9, -0x20, URZ ;  /* 0xffffffe009087890 */ /* 0x000fc4000fffe03f */
[----:B------:R-:W-:Y:S01]  /*00c0*/  UISETP.GT.AND UP1, UPT, UR5, 0x3f, UPT ;  /* 0x0000003f0500788c */ /* 0x000fe2000bf24270 */
[----:B------:R-:W-:Y:S01]  /*00d0*/  LEA.HI R3, R3, R0, RZ, 0x7 ;  /* 0x0000000003037211 */ /* 0x000fe200078f38ff */
[----:B------:R-:W-:Y:S02]  /*00e0*/  UISETP.GT.AND UP0, UPT, UR5, 0x1f, UPT ;  /* 0x0000001f0500788c */ /* 0x000fe4000bf04270 */
[----:B------:R-:W-:Y:S01]  /*00f0*/  ULDC.64 UR14, c[0x0][0x118] ;  /* 0x00004600000e7ab9 */ /* 0x000fe20000000a00 */
[----:B------:R-:W-:Y:S01]  /*0100*/  SHF.R.S32.HI R3, RZ, 0x7, R3 ;  /* 0x00000007ff037819 */ /* 0x000fe20000011403 */
[----:B------:R-:W-:Y:S02]  /*0110*/  USEL UR4, URZ, 0x4, !UP0 ;  /* 0x000000043f047887 */ /* 0x000fe4000c000000 */
[----:B------:R-:W-:Y:S02]  /*0120*/  ULDC.64 UR6, c[0x0][0x188] ;  /* 0x0000620000067ab9 */ /* 0x000fe40000000a00 */
[----:B------:R-:W-:Y:S01]  /*0130*/  IMAD.SHL.U32 R4, R3, 0x4, RZ ;  /* 0x0000000403047824 */ /* 0x000fe200078e00ff */
[----:B------:R-:W-:Y:S01]  /*0140*/  USHF.L.U32 UR6, UR6, 0x5, URZ ;  /* 0x0000000506067899 */ /* 0x000fe2000800063f */
[----:B------:R-:W-:Y:S01]  /*0150*/  IMAD.U32 R146, RZ, RZ, UR4 ;  /* 0x00000004ff927e24 */ /* 0x000fe2000f8e00ff */
[----:B-1----:R-:W-:Y:S01]  /*0160*/  IABS R8, R5 ;  /* 0x0000000500087213 */ /* 0x002fe20000000000 */
[----:B------:R-:W-:Y:S01]  /*0170*/  USHF.L.U32 UR7, UR7, 0x5, URZ ;  /* 0x0000000507077899 */ /* 0x000fe2000800063f */
[-C--:B------:R-:W-:Y:S01]  /*0180*/  IABS R7, R4.reuse ;  /* 0x0000000400077213 */ /* 0x080fe20000000000 */
[----:B------:R-:W-:Y:S01]  /*0190*/  UISETP.GE.AND UP0, UPT, UR5, 0x20, UPT ;  /* 0x000000200500788c */ /* 0x000fe2000bf06270 */
[----:B------:R-:W-:Y:S01]  /*01a0*/  IABS R10, R4 ;  /* 0x00000004000a7213 */ /* 0x000fe20000000000 */
[----:B------:R-:W-:Y:S01]  /*01b0*/  IMAD.U32 R159, RZ, RZ, UR6 ;  /* 0x00000006ff9f7e24 */ /* 0x000fe2000f8e00ff */
[----:B------:R-:W1:Y:S01]  /*01c0*/  I2F.RP R0, R7 ;  /* 0x0000000700007306 */ /* 0x000e620000209400 */
[----:B--2---:R-:W-:Y:S01]  /*01d0*/  SHF.R.S32.HI R202, RZ, 0x6, R181 ;  /* 0x00000006ffca7819 */ /* 0x004fe200000114b5 */
[----:B------:R-:W-:Y:S01]  /*01e0*/  IMAD.U32 R161, RZ, RZ, UR6 ;  /* 0x00000006ffa17e24 */ /* 0x000fe2000f8e00ff */
[C---:B------:R-:W-:Y:S01]  /*01f0*/  LOP3.LUT R203, R181.reuse, 0x1f, RZ, 0xc0, !PT ;  /* 0x0000001fb5cb7812 */ /* 0x040fe200078ec0ff */
[C---:B------:R-:W-:Y:S01]  /*0200*/  IMAD.SHL.U32 R185, R181.reuse, 0x400, RZ ;  /* 0x00000400b5b97824 */ /* 0x040fe200078e00ff */
[----:B------:R-:W-:Y:S01]  /*0210*/  SGXT R202, R202, 0x1 ;  /* 0x00000001caca781a */ /* 0x000fe20000000200 */
[C---:B------:R-:W-:Y:S01]  /*0220*/  IMAD.SHL.U32 R183, R181.reuse, 0x20, RZ ;  /* 0x00000020b5b77824 */ /* 0x040fe200078e00ff */
[----:B------:R-:W-:-:S02]  /*0230*/  LOP3.LUT R15, R181, 0x60, RZ, 0xc0, !PT ;  /* 0x00000060b50f7812 */ /* 0x000fc400078ec0ff */
[----:B------:R-:W-:Y:S02]  /*0240*/  SHF.R.U32.HI R233, RZ, 0x6, R181 ;  /* 0x00000006ffe97819 */ /* 0x000fe400000116b5 */
[----:B------:R-:W2:Y:S01]  /*0250*/  R2UR UR13, R15 ;  /* 0x000000000f0d73c2 */ /* 0x000ea200000e0000 */
[----:B------:R-:W-:Y:S02]  /*0260*/  LOP3.LUT R232, R181, 0x7f, RZ, 0xc0, !PT ;  /* 0x0000007fb5e87812 */ /* 0x000fe400078ec0ff */
[----:B------:R-:W-:Y:S01]  /*0270*/  SGXT.U32 R233, R233, 0x1 ;  /* 0x00000001e9e9781a */ /* 0x000fe20000000000 */
[----:B-1----:R-:W1:Y:S02]  /*0280*/  MUFU.RCP R0, R0 ;  /* 0x0000000000007308 */ /* 0x002e640000001000 */
[----:B------:R-:W-:Y:S01]  /*0290*/  IMAD.SHL.U32 R200, R232, 0x4, RZ ;  /* 0x00000004e8c87824 */ /* 0x000fe200078e00ff */
[C---:B------:R-:W-:Y:S02]  /*02a0*/  LOP3.LUT R230, R233.reuse, 0x4, RZ, 0xfc, !PT ;  /* 0x00000004e9e67812 */ /* 0x040fe400078efcff */
[----:B------:R-:W-:-:S02]  /*02b0*/  LOP3.LUT R228, R233, 0x8, RZ, 0xfc, !PT ;  /* 0x00000008e9e47812 */ /* 0x000fc400078efcff */
[C---:B------:R-:W-:Y:S02]  /*02c0*/  LOP3.LUT R224, R233.reuse, 0xc, RZ, 0xfc, !PT ;  /* 0x0000000ce9e07812 */ /* 0x040fe400078efcff */
[C---:B------:R-:W-:Y:S02]  /*02d0*/  LOP3.LUT R220, R233.reuse, 0x10, RZ, 0xfc, !PT ;  /* 0x00000010e9dc7812 */ /* 0x040fe400078efcff */
[C---:B------:R-:W-:Y:S02]  /*02e0*/  LOP3.LUT R216, R233.reuse, 0x14, RZ, 0xfc, !PT ;  /* 0x00000014e9d87812 */ /* 0x040fe400078efcff */
[C---:B------:R-:W-:Y:S02]  /*02f0*/  LOP3.LUT R212, R233.reuse, 0x18, RZ, 0xfc, !PT ;  /* 0x00000018e9d47812 */ /* 0x040fe400078efcff */
[C---:B------:R-:W-:Y:S02]  /*0300*/  LOP3.LUT R208, R233.reuse, 0x1c, RZ, 0xfc, !PT ;  /* 0x0000001ce9d07812 */ /* 0x040fe400078efcff */
[----:B-1----:R-:W-:Y:S01]  /*0310*/  IADD3 R2, R0, 0xffffffe, RZ ;  /* 0x0ffffffe00027810 */ /* 0x002fe20007ffe0ff */
[----:B------:R-:W-:Y:S01]  /*0320*/  IMAD.MOV R0, RZ, RZ, -R10 ;  /* 0x000000ffff007224 */ /* 0x000fe200078e0a0a */
[C---:B------:R-:W-:Y:S01]  /*0330*/  LOP3.LUT R231, R233.reuse, 0x2, RZ, 0xfc, !PT ;  /* 0x00000002e9e77812 */ /* 0x040fe200078efcff */
[----:B--2---:R-:W-:Y:S01]  /*0340*/  USHF.R.U32.HI UR4, URZ, 0x1, UR13 ;  /* 0x000000013f047899 */ /* 0x004fe2000801160d */
[----:B------:R1:W2:Y:S01]  /*0350*/  F2I.FTZ.U32.TRUNC.NTZ R3, R2 ;  /* 0x0000000200037305 */ /* 0x0002a2000021f000 */
[----:B------:R-:W-:-:S02]  /*0360*/  LOP3.LUT R229, R233, 0x6, RZ, 0xfc, !PT ;  /* 0x00000006e9e57812 */ /* 0x000fc400078efcff */
[C---:B------:R-:W-:Y:S02]  /*0370*/  LOP3.LUT R222, R233.reuse, 0xe, RZ, 0xfc, !PT ;  /* 0x0000000ee9de7812 */ /* 0x040fe400078efcff */
[C---:B------:R-:W-:Y:S02]  /*0380*/  LOP3.LUT R218, R233.reuse, 0x12, RZ, 0xfc, !PT ;  /* 0x00000012e9da7812 */ /* 0x040fe400078efcff */
[C---:B------:R-:W-:Y:S01]  /*0390*/  LOP3.LUT R210, R233.reuse, 0x1a, RZ, 0xfc, !PT ;  /* 0x0000001ae9d27812 */ /* 0x040fe200078efcff */
[----:B-1----:R-:W-:Y:S01]  /*03a0*/  IMAD.MOV.U32 R2, RZ, RZ, RZ ;  /* 0x000000ffff027224 */ /* 0x002fe200078e00ff */
[C---:B------:R-:W-:Y:S02]  /*03b0*/  LOP3.LUT R206, R233.reuse, 0x1e, RZ, 0xfc, !PT ;  /* 0x0000001ee9ce7812 */ /* 0x040fe400078efcff */
[C---:B------:R-:W-:Y:S02]  /*03c0*/  LOP3.LUT R226, R233.reuse, 0xa, RZ, 0xfc, !PT ;  /* 0x0000000ae9e27812 */ /* 0x040fe400078efcff */
[----:B------:R-:W-:Y:S01]  /*03d0*/  LOP3.LUT R214, R233, 0x16, RZ, 0xfc, !PT ;  /* 0x00000016e9d67812 */ /* 0x000fe200078efcff */
[----:B--2---:R-:W-:Y:S01]  /*03e0*/  IMAD.MOV R6, RZ, RZ, -R3 ;  /* 0x000000ffff067224 */ /* 0x004fe200078e0a03 */
[----:B------:R-:W-:-:S03]  /*03f0*/  LOP3.LUT R200, R200, UR4, RZ, 0x3c, !PT ;  /* 0x00000004c8c87c12 */ /* 0x000fc6000f8e3cff */
[----:B------:R-:W-:Y:S01]  /*0400*/  IMAD R9, R6, R7, RZ ;  /* 0x0000000706097224 */ /* 0x000fe200078e02ff */
[----:B------:R-:W-:Y:S01]  /*0410*/  LOP3.LUT R199, R200, 0x40, RZ, 0x3c, !PT ;  /* 0x00000040c8c77812 */ /* 0x000fe200078e3cff */
[----:B------:R-:W-:Y:S02]  /*0420*/  IMAD.MOV.U32 R6, RZ, RZ, R8 ;  /* 0x000000ffff067224 */ /* 0x000fe400078e0008 */
[----:B------:R-:W-:-:S06]  /*0430*/  IMAD.HI.U32 R3, R3, R9, R2 ;  /* 0x0000000903037227 */ /* 0x000fcc00078e0002 */
[----:B------:R-:W-:-:S04]  /*0440*/  IMAD.HI.U32 R3, R3, R6, RZ ;  /* 0x0000000603037227 */ /* 0x000fc800078e00ff */
[----:B------:R-:W-:-:S05]  /*0450*/  IMAD R0, R3, R0, R6 ;  /* 0x0000000003007224 */ /* 0x000fca00078e0206 */
[----:B------:R-:W-:-:S13]  /*0460*/  ISETP.GT.U32.AND P1, PT, R7, R0, PT ;  /* 0x000000000700720c */ /* 0x000fda0003f24070 */
[----:B------:R-:W-:Y:S01]  /*0470*/  @!P1 IMAD.IADD R0, R0, 0x1, -R7 ;  /* 0x0000000100009824 */ /* 0x000fe200078e0a07 */
[----:B------:R-:W-:Y:S02]  /*0480*/  @!P1 IADD3 R3, R3, 0x1, RZ ;  /* 0x0000000103039810 */ /* 0x000fe40007ffe0ff */
[----:B------:R-:W-:Y:S02]  /*0490*/  ISETP.NE.AND P1, PT, R4, RZ, PT ;  /* 0x000000ff0400720c */ /* 0x000fe40003f25270 */
[----:B------:R-:W-:Y:S02]  /*04a0*/  ISETP.GE.U32.AND P0, PT, R0, R7, PT ;  /* 0x000000070000720c */ /* 0x000fe40003f06070 */
[----:B------:R-:W-:-:S04]  /*04b0*/  LOP3.LUT R0, R5, R4, RZ, 0x3c, !PT ;  /* 0x0000000405007212 */ /* 0x000fc800078e3cff */
[----:B------:R-:W-:Y:S01]  /*04c0*/  ISETP.GE.AND P2, PT, R0, RZ, PT ;  /* 0x000000ff0000720c */ /* 0x000fe20003f46270 */
[----:B------:R-:W-:-:S05]  /*04d0*/  IMAD.MOV.U32 R0, RZ, RZ, c[0x0][0x178] ;  /* 0x00005e00ff007624 */ /* 0x000fca00078e00ff */
[----:B------:R-:W-:Y:S02]  /*04e0*/  IADD3 R0, R0, 0x3f, RZ ;  /* 0x0000003f00007810 */ /* 0x000fe40007ffe0ff */
[----:B------:R-:W-:-:S05]  /*04f0*/  @P0 IADD3 R3, R3, 0x1, RZ ;  /* 0x0000000103030810 */ /* 0x000fca0007ffe0ff */
[----:B------:R-:W-:Y:S01]  /*0500*/  IMAD.MOV.U32 R2, RZ, RZ, R3 ;  /* 0x000000ffff027224 */ /* 0x000fe200078e0003 */
[----:B------:R-:W-:-:S03]  /*0510*/  SHF.R.S32.HI R3, RZ, 0x1f, R0 ;  /* 0x0000001fff037819 */ /* 0x000fc60000011400 */
[----:B------:R-:W-:Y:S01]  /*0520*/  @!P2 IMAD.MOV R2, RZ, RZ, -R2 ;  /* 0x000000ffff02a224 */ /* 0x000fe200078e0a02 */
[----:B------:R-:W-:Y:S02]  /*0530*/  @!P1 LOP3.LUT R2, RZ, R4, RZ, 0x33, !PT ;  /* 0x00000004ff029212 */ /* 0x000fe400078e33ff */
[----:B------:R-:W-:-:S03]  /*0540*/  LEA.HI R3, R3, R0, RZ, 0x6 ;  /* 0x0000000003037211 */ /* 0x000fc600078f30ff */
[----:B------:R-:W-:Y:S02]  /*0550*/  IMAD.SHL.U32 R16, R2, 0x4, RZ ;  /* 0x0000000402107824 */ /* 0x000fe400078e00ff */
[----:B------:R-:W-:-:S03]  /*0560*/  IMAD.MOV R2, RZ, RZ, -R2 ;  /* 0x000000ffff027224 */ /* 0x000fc600078e0a02 */
[----:B------:R-:W-:Y:S01]  /*0570*/  LEA.HI.SX32 R3, R3, -R16, 0x1a ;  /* 0x8000001003037211 */ /* 0x000fe200078fd2ff */
[----:B------:R-:W-:Y:S01]  /*0580*/  IMAD R12, R4, R2, R5 ;  /* 0x00000002040c7224 */ /* 0x000fe200078e0205 */
[----:B------:R-:W-:Y:S01]  /*0590*/  IABS R4, c[0x0][0x17c] ;  /* 0x00005f0000047a13 */ /* 0x000fe20000000000 */
[----:B------:R-:W-:Y:S01]  /*05a0*/  IMAD.MOV.U32 R2, RZ, RZ, RZ ;  /* 0x000000ffff027224 */ /* 0x000fe200078e00ff */
[----:B------:R-:W-:-:S04]  /*05b0*/  IMNMX R13, R3, 0x4, PT ;  /* 0x00000004030d7817 */ /* 0x000fc80003800200 */
[-C--:B------:R-:W-:Y:S02]  /*05c0*/  IABS R7, R13.reuse ;  /* 0x0000000d00077213 */ /* 0x080fe40000000000 */
[----:B------:R-:W-:Y:S02]  /*05d0*/  IABS R8, R13 ;  /* 0x0000000d00087213 */ /* 0x000fe40000000000 */
[----:B------:R-:W1:Y:S08]  /*05e0*/  I2F.RP R0, R7 ;  /* 0x0000000700007306 */ /* 0x000e700000209400 */
[----:B-1----:R-:W1:Y:S02]  /*05f0*/  MUFU.RCP R0, R0 ;  /* 0x0000000000007308 */ /* 0x002e640000001000 */
[----:B-1----:R-:W-:Y:S01]  /*0600*/  IADD3 R3, R0, 0xffffffe, RZ ;  /* 0x0ffffffe00037810 */ /* 0x002fe20007ffe0ff */
[----:B------:R-:W-:-:S05]  /*0610*/  IMAD.MOV R0, RZ, RZ, -R8 ;  /* 0x000000ffff007224 */ /* 0x000fca00078e0a08 */
[----:B------:R-:W1:Y:S02]  /*0620*/  F2I.FTZ.U32.TRUNC.NTZ R3, R3 ;  /* 0x0000000300037305 */ /* 0x000e64000021f000 */
[----:B-1----:R-:W-:-:S04]  /*0630*/  IMAD.MOV R6, RZ, RZ, -R3 ;  /* 0x000000ffff067224 */ /* 0x002fc800078e0a03 */
[----:B------:R-:W-:Y:S01]  /*0640*/  IMAD R5, R6, R7, RZ ;  /* 0x0000000706057224 */ /* 0x000fe200078e02ff */
[----:B------:R-:W-:-:S03]  /*0650*/  IABS R6, R12 ;  /* 0x0000000c00067213 */ /* 0x000fc60000000000 */
[----:B------:R-:W-:Y:S02]  /*0660*/  IMAD.HI.U32 R2, R3, R5, R2 ;  /* 0x0000000503027227 */ /* 0x000fe400078e0002 */
[----:B------:R-:W1:Y:S02]  /*0670*/  I2F.RP R3, R4 ;  /* 0x0000000400037306 */ /* 0x000e640000209400 */
[----:B------:R-:W-:-:S04]  /*0680*/  IMAD.MOV.U32 R5, RZ, RZ, R6 ;  /* 0x000000ffff057224 */ /* 0x000fc800078e0006 */
[----:B------:R-:W-:-:S04]  /*0690*/  IMAD.HI.U32 R2, R2, R5, RZ ;  /* 0x0000000502027227 */ /* 0x000fc800078e00ff */
[----:B------:R-:W-:-:S05]  /*06a0*/  IMAD R0, R2, R0, R5 ;  /* 0x0000000002007224 */ /* 0x000fca00078e0205 */
[----:B------:R-:W-:Y:S01]  /*06b0*/  ISETP.GT.U32.AND P1, PT, R7, R0, PT ;  /* 0x000000000700720c */ /* 0x000fe20003f24070 */
[----:B-1----:R-:W1:-:S12]  /*06c0*/  MUFU.RCP R3, R3 ;  /* 0x0000000300037308 */ /* 0x002e580000001000 */
[----:B------:R-:W-:Y:S01]  /*06d0*/  @!P1 IMAD.IADD R0, R0, 0x1, -R7 ;  /* 0x0000000100009824 */ /* 0x000fe200078e0a07 */
[----:B------:R-:W-:Y:S02]  /*06e0*/  @!P1 IADD3 R2, R2, 0x1, RZ ;  /* 0x0000000102029810 */ /* 0x000fe40007ffe0ff */
[----:B------:R-:W-:Y:S02]  /*06f0*/  ISETP.NE.AND P1, PT, R13, RZ, PT ;  /* 0x000000ff0d00720c */ /* 0x000fe40003f25270 */
[----:B------:R-:W-:Y:S02]  /*0700*/  ISETP.GE.U32.AND P0, PT, R0, R7, PT ;  /* 0x000000070000720c */ /* 0x000fe40003f06070 */
[----:B------:R-:W-:Y:S02]  /*0710*/  LOP3.LUT R0, R12, R13, RZ, 0x3c, !PT ;  /* 0x0000000d0c007212 */ /* 0x000fe400078e3cff */
[----:B-1----:R-:W-:Y:S02]  /*0720*/  IADD3 R6, R3, 0xffffffe, RZ ;  /* 0x0ffffffe03067810 */ /* 0x002fe40007ffe0ff */
[----:B------:R-:W-:-:S02]  /*0730*/  ISETP.GE.AND P2, PT, R0, RZ, PT ;  /* 0x000000ff0000720c */ /* 0x000fc40003f46270 */
[----:B------:R1:W2:Y:S01]  /*0740*/  F2I.FTZ.U32.TRUNC.NTZ R7, R6 ;  /* 0x0000000600077305 */ /* 0x0002a2000021f000 */
[----:B------:R-:W-:-:S04]  /*0750*/  SHF.R.U32.HI R3, RZ, 0x5, R181 ;  /* 0x00000005ff037819 */ /* 0x000fc800000116b5 */
[----:B------:R-:W-:Y:S02]  /*0760*/  @P0 IADD3 R2, R2, 0x1, RZ ;  /* 0x0000000102020810 */ /* 0x000fe40007ffe0ff */
[----:B------:R-:W-:Y:S01]  /*0770*/  SGXT.U32 R3, R3, 0x2 ;  /* 0x000000020303781a */ /* 0x000fe20000000000 */
[----:B-1----:R-:W-:Y:S01]  /*0780*/  IMAD.MOV.U32 R6, RZ, RZ, RZ ;  /* 0x000000ffff067224 */ /* 0x002fe200078e00ff */
[----:B------:R-:W-:Y:S01]  /*0790*/  ISETP.GE.AND P0, PT, R203, UR8, PT ;  /* 0x00000008cb007c0c */ /* 0x000fe2000bf06270 */
[----:B------:R-:W-:-:S04]  /*07a0*/  IMAD.MOV.U32 R14, RZ, RZ, R2 ;  /* 0x000000ffff0e7224 */ /* 0x000fc800078e0002 */
[----:B------:R-:W-:Y:S01]  /*07b0*/  @!P2 IMAD.MOV R14, RZ, RZ, -R14 ;  /* 0x000000ffff0ea224 */ /* 0x000fe200078e0a0e */
[----:B------:R-:W-:Y:S01]  /*07c0*/  @!P1 LOP3.LUT R14, RZ, R13, RZ, 0x33, !PT ;  /* 0x0000000dff0e9212 */ /* 0x000fe200078e33ff */
[----:B--2---:R-:W-:Y:S01]  /*07d0*/  IMAD.MOV R9, RZ, RZ, -R7 ;  /* 0x000000ffff097224 */ /* 0x004fe200078e0a07 */
[----:B------:R-:W-:Y:S02]  /*07e0*/  PLOP3.LUT P2, PT, PT, PT, UP1, 0x80, 0x0 ;  /* 0x000000000000781c */ /* 0x000fe40003f4f018 */
[----:B------:R-:W-:Y:S01]  /*07f0*/  ISETP.GE.AND P1, PT, R233, c[0x0][0x180], PT ;  /* 0x00006000e9007a0c */ /* 0x000fe20003f26270 */
[----:B------:R-:W-:Y:S02]  /*0800*/  IMAD.SHL.U32 R2, R14, 0x80, RZ ;  /* 0x000000800e027824 */ /* 0x000fe400078e00ff */
[----:B------:R-:W-:-:S03]  /*0810*/  IMAD R9, R9, R4, RZ ;  /* 0x0000000409097224 */ /* 0x000fc600078e02ff */
[----:B------:R-:W-:Y:S01]  /*0820*/  LOP3.LUT R8, R2, R3, RZ, 0xfc, !PT ;  /* 0x0000000302087212 */ /* 0x000fe200078efcff */
[----:B------:R-:W-:Y:S01]  /*0830*/  IMAD.HI.U32 R9, R7, R9, R6 ;  /* 0x0000000907097227 */ /* 0x000fe200078e0006 */
[----:B------:R-:W-:Y:S02]  /*0840*/  LOP3.LUT R3, R181, 0x3f, RZ, 0xc0, !PT ;  /* 0x0000003fb5037812 */ /* 0x000fe400078ec0ff */
[----:B------:R-:W-:Y:S02]  /*0850*/  IABS R6, R8 ;  /* 0x0000000800067213 */ /* 0x000fe40000000000 */
[C---:B------:R-:W-:Y:S01]  /*0860*/  LOP3.LUT R19, R8.reuse, 0x7c, RZ, 0xfc, !PT ;  /* 0x0000007c08137812 */ /* 0x040fe200078efcff */
[----:B------:R-:W-:Y:S01]  /*0870*/  IMAD.SHL.U32 R7, R3, 0x4, RZ ;  /* 0x0000000403077824 */ /* 0x000fe200078e00ff */
[----:B------:R-:W-:Y:S01]  /*0880*/  LOP3.LUT R18, R8, 0x4, RZ, 0xfc, !PT ;  /* 0x0000000408127812 */ /* 0x000fe200078efcff */
[----:B------:R-:W-:Y:S01]  /*0890*/  IMAD.HI.U32 R0, R9, R6, RZ ;  /* 0x0000000609007227 */ /* 0x000fe200078e00ff */
[----:B------:R-:W-:-:S02]  /*08a0*/  IABS R17, R19 ;  /* 0x0000001300117213 */ /* 0x000fc40000000000 */
[----:B------:R-:W-:Y:S01]  /*08b0*/  IABS R10, R18 ;  /* 0x00000012000a7213 */ /* 0x000fe20000000000 */
[----:B------:R-:W-:Y:S01]  /*08c0*/  IMAD.MOV R11, RZ, RZ, -R0 ;  /* 0x000000ffff0b7224 */ /* 0x000fe200078e0a00 */
[----:B------:R-:W-:Y:S01]  /*08d0*/  LOP3.LUT R202, R7, 0x120, R202, 0x78, !PT ;  /* 0x0000012007ca7812 */ /* 0x000fe200078e78ca */
[C---:B------:R-:W-:Y:S01]  /*08e0*/  IMAD.HI.U32 R0, R9.reuse, R17, RZ ;  /* 0x0000001109007227 */ /* 0x040fe200078e00ff */
[C---:B------:R-:W-:Y:S02]  /*08f0*/  LOP3.LUT R15, R8.reuse, 0x8, RZ, 0xfc, !PT ;  /* 0x00000008080f7812 */ /* 0x040fe400078efcff */
[C---:B------:R-:W-:Y:S01]  /*0900*/  LOP3.LUT R20, R8.reuse, 0xc, RZ, 0xfc, !PT ;  /* 0x0000000c08147812 */ /* 0x040fe200078efcff */
[----:B------:R-:W-:Y:S01]  /*0910*/  IMAD.HI.U32 R5, R9, R10, RZ ;  /* 0x0000000a09057227 */ /* 0x000fe200078e00ff */
[C---:B------:R-:W-:Y:S02]  /*0920*/  LOP3.LUT R22, R8.reuse, 0x18, RZ, 0xfc, !PT ;  /* 0x0000001808167812 */ /* 0x040fe400078efcff */
[----:B------:R-:W-:Y:S01]  /*0930*/  LOP3.LUT R24, R8, 0x1c, RZ, 0xfc, !PT ;  /* 0x0000001c08187812 */ /* 0x000fe200078efcff */
[----:B------:R-:W-:Y:S01]  /*0940*/  IMAD.MOV R0, RZ, RZ, -R0 ;  /* 0x000000ffff007224 */ /* 0x000fe200078e0a00 */
[----:B------:R-:W-:Y:S01]  /*0950*/  IABS R27, R22 ;  /* 0x00000016001b7213 */ /* 0x000fe20000000000 */
[----:B------:R-:W-:Y:S01]  /*0960*/  IMAD.MOV R7, RZ, RZ, -R5 ;  /* 0x000000ffff077224 */ /* 0x000fe200078e0a05 */
[----:B------:R-:W-:Y:S01]  /*0970*/  IABS R29, R24 ;  /* 0x00000018001d7213 */ /* 0x000fe20000000000 */
[C---:B------:R-:W-:Y:S01]  /*0980*/  IMAD R17, R4.reuse, R0, R17 ;  /* 0x0000000004117224 */ /* 0x040fe200078e0211 */
[----:B------:R-:W-:Y:S01]  /*0990*/  SEL R0, RZ, 0x4, P0 ;  /* 0x00000004ff007807 */ /* 0x000fe20000000000 */
[C---:B------:R-:W-:Y:S01]  /*09a0*/  IMAD R5, R4.reuse, R11, R6 ;  /* 0x0000000b04057224 */ /* 0x040fe200078e0206 */
[----:B------:R-:W-:Y:S01]  /*09b0*/  IABS R11, R15 ;  /* 0x0000000f000b7213 */ /* 0x000fe20000000000 */
[----:B------:R-:W-:Y:S01]  /*09c0*/  IMAD R7, R4, R7, R10 ;  /* 0x0000000704077224 */ /* 0x000fe200078e020a */
[----:B------:R-:W-:Y:S01]  /*09d0*/  SEL R0, R0, RZ, P2 ;  /* 0x000000ff00007207 */ /* 0x000fe20001000000 */
[----:B------:R-:W-:Y:S01]  /*09e0*/  IMAD.MOV R6, RZ, RZ, -R14 ;  /* 0x000000ffff067224 */ /* 0x000fe200078e0a0e */
[----:B------:R-:W-:-:S02]  /*09f0*/  ISETP.GT.U32.AND P2, PT, R4, R5, PT ;  /* 0x000000050400720c */ /* 0x000fc40003f44070 */
[----:B------:R-:W-:Y:S01]  /*0a00*/  ISETP.NE.U32.AND P0, PT, R0, RZ, PT ;  /* 0x000000ff0000720c */ /* 0x000fe20003f05070 */
[----:B------:R-:W-:Y:S01]  /*0a10*/  IMAD.HI.U32 R0, R9, R11, RZ ;  /* 0x0000000b09007227 */ /* 0x000fe200078e00ff */
[----:B------:R-:W-:Y:S02]  /*0a20*/  SEL R10, R146, RZ, !P1 ;  /* 0x000000ff920a7207 */ /* 0x000fe40004800000 */
[C---:B------:R-:W-:Y:S02]  /*0a30*/  ISETP.GT.U32.AND P3, PT, R4.reuse, R17, PT ;  /* 0x000000110400720c */ /* 0x040fe40003f64070 */
[----:B------:R-:W-:Y:S02]  /*0a40*/  ISETP.GT.U32.AND P4, PT, R4, R7, PT ;  /* 0x000000070400720c */ /* 0x000fe40003f84070 */
[----:B------:R-:W-:Y:S01]  /*0a50*/  ISETP.NE.U32.AND P1, PT, R10, RZ, PT ;  /* 0x000000ff0a00720c */ /* 0x000fe20003f25070 */
[----:B------:R-:W-:Y:S01]  /*0a60*/  IMAD.MOV R10, RZ, RZ, -R0 ;  /* 0x000000ffff0a7224 */ /* 0x000fe200078e0a00 */
[C---:B------:R-:W-:Y:S01]  /*0a70*/  LOP3.LUT R26, R8.reuse, 0x20, RZ, 0xfc, !PT ;  /* 0x00000020081a7812 */ /* 0x040fe200078efcff */
[----:B------:R-:W-:Y:S01]  /*0a80*/  IMAD R0, R13, R6, R12 ;  /* 0x000000060d007224 */ /* 0x000fe200078e020c */
[----:B------:R-:W-:Y:S01]  /*0a90*/  IABS R13, R20 ;  /* 0x00000014000d7213 */ /* 0x000fe20000000000 */
[--C-:B------:R-:W-:Y:S01]  /*0aa0*/  @!P2 IMAD.IADD R5, R5, 0x1, -R4.reuse ;  /* 0x000000010505a824 */ /* 0x100fe200078e0a04 */
[----:B------:R-:W-:Y:S01]  /*0ab0*/  LOP3.LUT R12, R8, 0x10, RZ, 0xfc, !PT ;  /* 0x00000010080c7812 */ /* 0x000fe200078efcff */
[----:B------:R-:W-:Y:S01]  /*0ac0*/  IMAD R11, R4, R10, R11 ;  /* 0x0000000a040b7224 */ /* 0x000fe200078e020b */
[----:B------:R-:W-:Y:S01]  /*0ad0*/  ISETP.GE.AND P2, PT, R18, RZ, PT ;  /* 0x000000ff1200720c */ /* 0x000fe20003f46270 */
[--C-:B------:R-:W-:Y:S01]  /*0ae0*/  @!P3 IMAD.IADD R17, R17, 0x1, -R4.reuse ;  /* 0x000000011111b824 */ /* 0x100fe200078e0a04 */
[C---:B------:R-:W-:Y:S01]  /*0af0*/  ISETP.GT.U32.AND P5, PT, R4.reuse, R5, PT ;  /* 0x000000050400720c */ /* 0x040fe20003fa4070 */
[----:B------:R-:W-:Y:S01]  /*0b00*/  @!P4 IMAD.IADD R7, R7, 0x1, -R4 ;  /* 0x000000010707c824 */ /* 0x000fe200078e0a04 */
[C---:B------:R-:W-:Y:S01]  /*0b10*/  ISETP.GT.U32.AND P6, PT, R4.reuse, R11, PT ;  /* 0x0000000b0400720c */ /* 0x040fe20003fc4070 */
[----:B------:R-:W-:Y:S01]  /*0b20*/  IMAD.HI.U32 R6, R9, R13, RZ ;  /* 0x0000000d09067227 */ /* 0x000fe200078e00ff */
[----:B------:R-:W-:-:S02]  /*0b30*/  ISETP.GT.U32.AND P3, PT, R4, R17, PT ;  /* 0x000000110400720c */ /* 0x000fc40003f64070 */
[----:B------:R-:W-:Y:S01]  /*0b40*/  ISETP.GT.U32.AND P4, PT, R4, R7, PT ;  /* 0x000000070400720c */ /* 0x000fe20003f84070 */
[----:B------:R-:W-:Y:S01]  /*0b50*/  IMAD.MOV R10, RZ, RZ, -R6 ;  /* 0x000000ffff0a7224 */ /* 0x000fe200078e0a06 */
[----:B------:R-:W-:Y:S01]  /*0b60*/  IABS R23, R12 ;  /* 0x0000000c00177213 */ /* 0x000fe20000000000 */
[----:B------:R-:W-:Y:S01]  /*0b70*/  IMAD.IADD R0, R16, 0x1, R0 ;  /* 0x0000000110007824 */ /* 0x000fe200078e0200 */
[----:B------:R-:W-:Y:S01]  /*0b80*/  LOP3.LUT R18, R8, 0x14, RZ, 0xfc, !PT ;  /* 0x0000001408127812 */ /* 0x000fe200078efcff */
[C---:B------:R-:W-:Y:S01]  /*0b90*/  IMAD R13, R4.reuse, R10, R13 ;  /* 0x0000000a040d7224 */ /* 0x040fe200078e020d */
[----:B------:R-:W-:Y:S01]  /*0ba0*/  IABS R14, R26 ;  /* 0x0000001a000e7213 */ /* 0x000fe20000000000 */
[--C-:B------:R-:W-:Y:S01]  /*0bb0*/  @!P5 IMAD.IADD R5, R5, 0x1, -R4.reuse ;  /* 0x000000010505d824 */ /* 0x100fe200078e0a04 */
[----:B------:R-:W-:Y:S01]  /*0bc0*/  ISETP.GE.AND P5, PT, R19, RZ, PT ;  /* 0x000000ff1300720c */ /* 0x000fe20003fa6270 */
[----:B------:R-:W-:Y:S01]  /*0bd0*/  @!P6 IMAD.IADD R11, R11, 0x1, -R4 ;  /* 0x000000010b0be824 */ /* 0x000fe200078e0a04 */
[----:B------:R-:W-:Y:S01]  /*0be0*/  ISETP.GT.U32.AND P6, PT, R4, R13, PT ;  /* 0x0000000d0400720c */ /* 0x000fe20003fc4070 */
[----:B------:R-:W-:Y:S01]  /*0bf0*/  IMAD.HI.U32 R6, R9, R23, RZ ;  /* 0x0000001709067227 */ /* 0x000fe200078e00ff */
[----:B------:R-:W-:-:S02]  /*0c00*/  IABS R10, R18 ;  /* 0x00000012000a7213 */ /* 0x000fc40000000000 */
[----:B------:R-:W-:Y:S01]  /*0c10*/  LOP3.LUT R201, R202, 0x40, RZ, 0x3c, !PT ;  /* 0x00000040cac97812 */ /* 0x000fe200078e3cff */
[----:B------:R-:W-:Y:S01]  /*0c20*/  @!P3 IMAD.IADD R17, R17, 0x1, -R4 ;  /* 0x000000011111b824 */ /* 0x000fe200078e0a04 */
[----:B------:R-:W-:Y:S01]  /*0c30*/  ISETP.GE.AND P3, PT, R15, RZ, PT ;  /* 0x000000ff0f00720c */ /* 0x000fe20003f66270 */
[----:B------:R-:W-:Y:S02]  /*0c40*/  IMAD.MOV R6, RZ, RZ, -R6 ;  /* 0x000000ffff067224 */ /* 0x000fe400078e0a06 */
[----:B------:R-:W-:Y:S01]  /*0c50*/  @!P4 IMAD.IADD R7, R7, 0x1, -R4 ;  /* 0x000000010707c824 */ /* 0x000fe200078e0a04 */
[----:B------:R-:W-:Y:S01]  /*0c60*/  ISETP.GE.AND P4, PT, R8, RZ, PT ;  /* 0x000000ff0800720c */ /* 0x000fe20003f86270 */
[----:B------:R-:W-:Y:S02]  /*0c70*/  IMAD.MOV.U32 R15, RZ, RZ, R5 ;  /* 0x000000ffff0f7224 */ /* 0x000fe400078e0005 */
[----:B------:R-:W-:Y:S02]  /*0c80*/  IMAD R23, R4, R6, R23 ;  /* 0x0000000604177224 */ /* 0x000fe400078e0217 */
[----:B------:R-:W-:-:S02]  /*0c90*/  IMAD.MOV.U32 R5, RZ, RZ, R17 ;  /* 0x000000ffff057224 */ /* 0x000fc400078e0011 */
[----:B------:R-:W-:Y:S02]  /*0ca0*/  @!P6 IMAD.IADD R13, R13, 0x1, -R4 ;  /* 0x000000010d0de824 */ /* 0x000fe400078e0a04 */
[----:B------:R-:W-:Y:S01]  /*0cb0*/  @!P5 IMAD.MOV R5, RZ, RZ, -R5 ;  /* 0x000000ffff05d224 */ /* 0x000fe200078e0a05 */
[C---:B------:R-:W-:Y:S01]  /*0cc0*/  ISETP.GT.U32.AND P5, PT, R4.reuse, R23, PT ;  /* 0x000000170400720c */ /* 0x040fe20003fa4070 */
[----:B------:R-:W-:Y:S01]  /*0cd0*/  IMAD.HI.U32 R6, R9, R10, RZ ;  /* 0x0000000a09067227 */ /* 0x000fe200078e00ff */
[----:B------:R-:W-:-:S03]  /*0ce0*/  ISETP.GT.U32.AND P6, PT, R4, R13, PT ;  /* 0x0000000d0400720c */ /* 0x000fc60003fc4070 */
[----:B------:R-:W-:Y:S01]  /*0cf0*/  @!P4 IMAD.MOV R15, RZ, RZ, -R15 ;  /* 0x000000ffff0fc224 */ /* 0x000fe200078e0a0f */
[----:B------:R-:W-:Y:S01]  /*0d00*/  ISETP.GT.U32.AND P4, PT, R4, R11, PT ;  /* 0x0000000b0400720c */ /* 0x000fe20003f84070 */
[----:B------:R-:W-:Y:S02]  /*0d10*/  IMAD.MOV R19, RZ, RZ, -R6 ;  /* 0x000000ffff137224 */ /* 0x000fe400078e0a06 */
[----:B------:R-:W-:-:S04]  /*0d20*/  IMAD.HI.U32 R6, R9, R27, RZ ;  /* 0x0000001b09067227 */ /* 0x000fc800078e00ff */
[--C-:B------:R-:W-:Y:S02]  /*0d30*/  @!P5 IMAD.IADD R23, R23, 0x1, -R4.reuse ;  /* 0x000000011717d824 */ /* 0x100fe400078e0a04 */
[----:B------:R-:W-:Y:S02]  /*0d40*/  IMAD.MOV.U32 R17, RZ, RZ, R7 ;  /* 0x000000ffff117224 */ /* 0x000fe400078e0007 */
[----:B------:R-:W-:Y:S01]  /*0d50*/  @!P6 IMAD.IADD R13, R13, 0x1, -R4 ;  /* 0x000000010d0de824 */ /* 0x000fe200078e0a04 */
[----:B------:R-:W-:Y:S01]  /*0d60*/  ISETP.GE.AND P6, PT, R12, RZ, PT ;  /* 0x000000ff0c00720c */ /* 0x000fe20003fc6270 */
[C---:B------:R-:W-:Y:S01]  /*0d70*/  IMAD R7, R4.reuse, R19, R10 ;  /* 0x0000001304077224 */ /* 0x040fe200078e020a */
[----:B------:R-:W-:Y:S01]  /*0d80*/  ISETP.GT.U32.AND P5, PT, R4, R23, PT ;  /* 0x000000170400720c */ /* 0x000fe20003fa4070 */
[----:B------:R-:W-:-:S04]  /*0d90*/  IMAD.HI.U32 R10, R9, R29, RZ ;  /* 0x0000001d090a7227 */ /* 0x000fc800078e00ff */
[----:B------:R-:W-:Y:S01]  /*0da0*/  @!P4 IMAD.IADD R11, R11, 0x1, -R4 ;  /* 0x000000010b0bc824 */ /* 0x000fe200078e0a04 */
[C---:B------:R-:W-:Y:S01]  /*0db0*/  ISETP.GT.U32.AND P4, PT, R4.reuse, R7, PT ;  /* 0x000000070400720c */ /* 0x040fe20003f84070 */
[----:B------:R-:W-:Y:S02]  /*0dc0*/  IMAD.MOV R12, RZ, RZ, -R6 ;  /* 0x000000ffff0c7224 */ /* 0x000fe400078e0a06 */
[----:B------:R-:W-:Y:S02]  /*0dd0*/  IMAD.MOV R10, RZ, RZ, -R10 ;  /* 0x000000ffff0a7224 */ /* 0x000fe400078e0a0a */
[C---:B------:R-:W-:Y:S02]  /*0de0*/  IMAD R27, R4.reuse, R12, R27 ;  /* 0x0000000c041b7224 */ /* 0x040fe400078e021b */
[----:B------:R-:W-:Y:S02]  /*0df0*/  IMAD.MOV.U32 R19, RZ, RZ, R11 ;  /* 0x000000ffff137224 */ /* 0x000fe400078e000b */
[----:B------:R-:W-:-:S02]  /*0e00*/  IMAD R29, R4, R10, R29 ;  /* 0x0000000a041d7224 */ /* 0x000fc400078e021d */
[----:B------:R-:W-:Y:S01]  /*0e10*/  @!P3 IMAD.MOV R19, RZ, RZ, -R19 ;  /* 0x000000ffff13b224 */ /* 0x000fe200078e0a13 */
[C---:B------:R-:W-:Y:S01]  /*0e20*/  ISETP.GT.U32.AND P3, PT, R4.reuse, R27, PT ;  /* 0x0000001b0400720c */ /* 0x040fe20003f64070 */
[----:B------:R-:W-:Y:S01]  /*0e30*/  @!P5 IMAD.IADD R23, R23, 0x1, -R4 ;  /* 0x000000011717d824 */ /* 0x000fe200078e0a04 */
[----:B------:R-:W-:Y:S01]  /*0e40*/  ISETP.GT.U32.AND P5, PT, R4, R29, PT ;  /* 0x0000001d0400720c */ /* 0x000fe20003fa4070 */
[----:B------:R-:W-:Y:S01]  /*0e50*/  @!P2 IMAD.MOV R17, RZ, RZ, -R17 ;  /* 0x000000ffff11a224 */ /* 0x000fe200078e0a11 */
[----:B------:R-:W-:Y:S01]  /*0e60*/  ISETP.GE.AND P2, PT, R20, RZ, PT ;  /* 0x000000ff1400720c */ /* 0x000fe20003f46270 */
[----:B------:R-:W-:Y:S01]  /*0e70*/  IMAD.HI.U32 R6, R9, R14, RZ ;  /* 0x0000000e09067227 */ /* 0x000fe200078e00ff */
[----:B------:R-:W-:-:S03]  /*0e80*/  LOP3.LUT R20, R8, 0x24, RZ, 0xfc, !PT ;  /* 0x0000002408147812 */ /* 0x000fc600078efcff */
[----:B------:R-:W-:Y:S01]  /*0e90*/  IMAD.MOV R21, RZ, RZ, -R6 ;  /* 0x000000ffff157224 */ /* 0x000fe200078e0a06 */
[----:B------:R-:W-:Y:S01]  /*0ea0*/  IABS R10, R20 ;  /* 0x00000014000a7213 */ /* 0x000fe20000000000 */
[--C-:B------:R-:W-:Y:S02]  /*0eb0*/  @!P4 IMAD.IADD R7, R7, 0x1, -R4.reuse ;  /* 0x000000010707c824 */ /* 0x100fe400078e0a04 */
[--C-:B------:R-:W-:Y:S01]  /*0ec0*/  @!P3 IMAD.IADD R27, R27, 0x1, -R4.reuse ;  /* 0x000000011b1bb824 */ /* 0x100fe200078e0a04 */
[----:B------:R-:W-:Y:S01]  /*0ed0*/  ISETP.GE.AND P3, PT, R24, RZ, PT ;  /* 0x000000ff1800720c */ /* 0x000fe20003f66270 */
[----:B------:R-:W-:Y:S01]  /*0ee0*/  @!P5 IMAD.IADD R29, R29, 0x1, -R4 ;  /* 0x000000011d1dd824 */ /* 0x000fe200078e0a04 */
[C---:B------:R-:W-:Y:S01]  /*0ef0*/  ISETP.GT.U32.AND P4, PT, R4.reuse, R7, PT ;  /* 0x000000070400720c */ /* 0x040fe20003f84070 */
[C---:B------:R-:W-:Y:S01]  /*0f00*/  IMAD R11, R4.reuse, R21, R14 ;  /* 0x00000015040b7224 */ /* 0x040fe200078e020e */
[----:B------:R-:W-:Y:S01]  /*0f10*/  ISETP.GT.U32.AND P5, PT, R4, R27, PT ;  /* 0x0000001b0400720c */ /* 0x000fe20003fa4070 */
[----:B------:R-:W-:Y:S01]  /*0f20*/  IMAD.HI.U32 R6, R9, R10, RZ ;  /* 0x0000000a09067227 */ /* 0x000fe200078e00ff */
[----:B------:R-:W-:-:S02]  /*0f30*/  LOP3.LUT R14, R8, 0x28, RZ, 0xfc, !PT ;  /* 0x00000028080e7812 */ /* 0x000fc400078efcff */
[----:B------:R-:W-:Y:S01]  /*0f40*/  LOP3.LUT R24, R8, 0x34, RZ, 0xfc, !PT ;  /* 0x0000003408187812 */ /* 0x000fe200078efcff */
[----:B------:R-:W-:Y:S02]  /*0f50*/  IMAD.MOV.U32 R21, RZ, RZ, R13 ;  /* 0x000000ffff157224 */ /* 0x000fe400078e000d */
[----:B------:R-:W-:Y:S01]  /*0f60*/  @!P6 IMAD.MOV R23, RZ, RZ, -R23 ;  /* 0x000000ffff17e224 */ /* 0x000fe200078e0a17 */
[----:B------:R-:W-:Y:S01]  /*0f70*/  ISETP.GT.U32.AND P6, PT, R4, R11, PT ;  /* 0x0000000b0400720c */ /* 0x000fe20003fc4070 */
[----:B------:R-:W-:Y:S01]  /*0f80*/  IMAD.MOV R13, RZ, RZ, -R6 ;  /* 0x000000ffff0d7224 */ /* 0x000fe200078e0a06 */
[----:B------:R-:W-:Y:S01]  /*0f90*/  IABS R6, R14 ;  /* 0x0000000e00067213 */ /* 0x000fe20000000000 */
[----:B------:R-:W-:Y:S01]  /*0fa0*/  @!P4 IMAD.IADD R7, R7, 0x1, -R4 ;  /* 0x000000010707c824 */ /* 0x000fe200078e0a04 */
[----:B------:R-:W-:Y:S01]  /*0fb0*/  ISETP.GE.AND P4, PT, R22, RZ, PT ;  /* 0x000000ff1600720c */ /* 0x000fe20003f86270 */
[----:B------:R-:W-:Y:S01]  /*0fc0*/  IMAD R13, R4, R13, R10 ;  /* 0x0000000d040d7224 */ /* 0x000fe200078e020a */
[----:B------:R-:W-:Y:S01]  /*0fd0*/  LOP3.LUT R22, R8, 0x30, RZ, 0xfc, !PT ;  /* 0x0000003008167812 */ /* 0x000fe200078efcff */
[----:B------:R-:W-:Y:S01]  /*0fe0*/  @!P5 IMAD.IADD R27, R27, 0x1, -R4 ;  /* 0x000000011b1bd824 */ /* 0x000fe200078e0a04 */
[----:B------:R-:W-:Y:S01]  /*0ff0*/  IABS R12, R24 ;  /* 0x00000018000c7213 */ /* 0x000fe20000000000 */
[----:B------:R-:W-:Y:S01]  /*1000*/  IMAD.MOV.U32 R10, RZ, RZ, R6 ;  /* 0x000000ffff0a7224 */ /* 0x000fe200078e0006 */
[----:B------:R-:W-:Y:S01]  /*1010*/  ISETP.GT.U32.AND P5, PT, R4, R13, PT ;  /* 0x0000000d0400720c */ /* 0x000fe20003fa4070 */
[----:B------:R-:W-:Y:S01]  /*1020*/  @!P2 IMAD.MOV R21, RZ, RZ, -R21 ;  /* 0x000000ffff15a224 */ /* 0x000fe200078e0a15 */
[----:B------:R-:W-:Y:S01]  /*1030*/  ISETP.GE.AND P2, PT, R18, RZ, PT ;  /* 0x000000ff1200720c */ /* 0x000fe20003f46270 */
[----:B------:R-:W-:Y:S01]  /*1040*/  @!P6 IMAD.IADD R11, R11, 0x1, -R4 ;  /* 0x000000010b0be824 */ /* 0x000fe200078e0a04 */
[----:B------:R-:W-:Y:S01]  /*1050*/  ISETP.GT.U32.AND P6, PT, R4, R29, PT ;  /* 0x0000001d0400720c */ /* 0x000fe20003fc4070 */
[----:B------:R-:W-:Y:S01]  /*1060*/  IMAD.HI.U32 R6, R9, R10, RZ ;  /* 0x0000000a09067227 */ /* 0x000fe200078e00ff */
[----:B------:R-:W-:-:S02]  /*1070*/  LOP3.LUT R18, R8, 0x2c, RZ, 0xfc, !PT ;  /* 0x0000002c08127812 */ /* 0x000fc400078efcff */
[----:B------:R-:W-:Y:S01]  /*1080*/  IABS R39, R22 ;  /* 0x0000001600277213 */ /* 0x000fe20000000000 */
[----:B------:R-:W-:Y:S01]  /*1090*/  IMAD.MOV.U32 R25, RZ, RZ, R7 ;  /* 0x000000ffff197224 */ /* 0x000fe200078e0007 */
[----:B------:R-:W-:Y:S01]  /*10a0*/  IABS R37, R18 ;  /* 0x0000001200257213 */ /* 0x000fe20000000000 */
[----:B------:R-:W-:Y:S02]  /*10b0*/  IMAD.MOV R7, RZ, RZ, -R6 ;  /* 0x000000ffff077224 */ /* 0x000fe400078e0a06 */
[----:B------:R-:W-:Y:S01]  /*10c0*/  @!P5 IMAD.IADD R13, R13, 0x1, -R4 ;  /* 0x000000010d0dd824 */ /* 0x000fe200078e0a04 */
[----:B------:R-:W-:Y:S01]  /*10d0*/  ISETP.GE.AND P5, PT, R20, RZ, PT ;  /* 0x000000ff1400720c */ /* 0x000fe20003fa6270 */
[----:B------:R-:W-:Y:S01]  /*10e0*/  IMAD R7, R4, R7, R10 ;  /* 0x0000000704077224 */ /* 0x000fe200078e020a */
[----:B------:R-:W-:Y:S01]  /*10f0*/  LOP3.LUT R20, R8, 0x38, RZ, 0xfc, !PT ;  /* 0x0000003808147812 */ /* 0x000fe200078efcff */
[----:B------:R-:W-:-:S04]  /*1100*/  IMAD.HI.U32 R6, R9, R37, RZ ;  /* 0x0000002509067227 */ /* 0x000fc800078e00ff */
[----:B------:R-:W-:Y:S01]  /*1110*/  @!P4 IMAD.MOV R27, RZ, RZ, -R27 ;  /* 0x000000ffff1bc224 */ /* 0x000fe200078e0a1b */
[C---:B------:R-:W-:Y:S01]  /*1120*/  ISETP.GT.U32.AND P4, PT, R4.reuse, R13, PT ;  /* 0x0000000d0400720c */ /* 0x040fe20003f84070 */
[----:B------:R-:W-:Y:S01]  /*1130*/  @!P2 IMAD.MOV R25, RZ, RZ, -R25 ;  /* 0x000000ffff19a224 */ /* 0x000fe200078e0a19 */
[C---:B------:R-:W-:Y:S01]  /*1140*/  ISETP.GT.U32.AND P2, PT, R4.reuse, R11, PT ;  /* 0x0000000b0400720c */ /* 0x040fe20003f44070 */
[----:B------:R-:W-:Y:S01]  /*1150*/  @!P6 IMAD.IADD R29, R29, 0x1, -R4 ;  /* 0x000000011d1de824 */ /* 0x000fe200078e0a04 */
[----:B------:R-:W-:Y:S01]  /*1160*/  ISETP.GT.U32.AND P6, PT, R4, R7, PT ;  /* 0x000000070400720c */ /* 0x000fe20003fc4070 */
[----:B------:R-:W-:-:S04]  /*1170*/  IMAD.HI.U32 R10, R9, R39, RZ ;  /* 0x00000027090a7227 */ /* 0x000fc800078e00ff */
[----:B------:R-:W-:Y:S02]  /*1180*/  IMAD.MOV R6, RZ, RZ, -R6 ;  /* 0x000000ffff067224 */ /* 0x000fe400078e0a06 */
[----:B------:R-:W-:Y:S02]  /*1190*/  IMAD.MOV R10, RZ, RZ, -R10 ;  /* 0x000000ffff0a7224 */ /* 0x000fe400078e0a0a */
[C---:B------:R-:W-:Y:S02]  /*11a0*/  IMAD R37, R4.reuse, R6, R37 ;  /* 0x0000000604257224 */ /* 0x040fe400078e0225 */
[C---:B------:R-:W-:Y:S02]  /*11b0*/  IMAD R39, R4.reuse, R10, R39 ;  /* 0x0000000a04277224 */ /* 0x040fe400078e0227 */
[----:B------:R-:W-:Y:S01]  /*11c0*/  @!P3 IMAD.MOV R29, RZ, RZ, -R29 ;  /* 0x000000ffff1db224 */ /* 0x000fe200078e0a1d */
[C---:B------:R-:W-:Y:S01]  /*11d0*/  ISETP.GT.U32.AND P3, PT, R4.reuse, R37, PT ;  /* 0x000000250400720c */ /* 0x040fe20003f64070 */
[--C-:B------:R-:W-:Y:S01]  /*11e0*/  @!P4 IMAD.IADD R13, R13, 0x1, -R4.reuse ;  /* 0x000000010d0dc824 */ /* 0x100fe200078e0a04 */
[----:B------:R-:W-:Y:S01]  /*11f0*/  ISETP.GT.U32.AND P4, PT, R4, R39, PT ;  /* 0x000000270400720c */ /* 0x000fe20003f84070 */
[--C-:B------:R-:W-:Y:S01]  /*1200*/  @!P2 IMAD.IADD R11, R11, 0x1, -R4.reuse ;  /* 0x000000010b0ba824 */ /* 0x100fe200078e0a04 */
[----:B------:R-:W-:Y:S01]  /*1210*/  ISETP.GE.AND P2, PT, R26, RZ, PT ;  /* 0x000000ff1a00720c */ /* 0x000fe20003f46270 */
[----:B------:R-:W-:Y:S01]  /*1220*/  @!P6 IMAD.IADD R7, R7, 0x1, -R4 ;  /* 0x000000010707e824 */ /* 0x000fe200078e0a04 */
[----:B------:R-:W-:Y:S01]  /*1230*/  LOP3.LUT R26, R8, 0x3c, RZ, 0xfc, !PT ;  /* 0x0000003c081a7812 */ /* 0x000fe200078efcff */
[----:B------:R-:W-:-:S03]  /*1240*/  IMAD.HI.U32 R6, R9, R12, RZ ;  /* 0x0000000c09067227 */ /* 0x000fc600078e00ff */
[C---:B------:R-:W-:Y:S01]  /*1250*/  ISETP.GT.U32.AND P6, PT, R4.reuse, R7, PT ;  /* 0x000000070400720c */ /* 0x040fe20003fc4070 */
[----:B------:R-:W-:Y:S01]  /*1260*/  IMAD.MOV.U32 R31, RZ, RZ, R11 ;  /* 0x000000ffff1f7224 */ /* 0x000fe200078e000b */
[----:B------:R-:W-:Y:S01]  /*1270*/  IABS R45, R26 ;  /* 0x0000001a002d7213 */ /* 0x000fe20000000000 */
[----:B------:R-:W-:Y:S02]  /*1280*/  IMAD.MOV R11, RZ, RZ, -R6 ;  /* 0x000000ffff0b7224 */ /* 0x000fe400078e0a06 */
[----:B------:R-:W-:Y:S01]  /*1290*/  @!P3 IMAD.IADD R37, R37, 0x1, -R4 ;  /* 0x000000012525b824 */ /* 0x000fe200078e0a04 */
[----:B------:R-:W1:Y:S01]  /*12a0*/  I2F.RP R6, R75 ;  /* 0x0000004b00067306 */ /* 0x000e620000209400 */
[C---:B------:R-:W-:Y:S01]  /*12b0*/  IMAD R11, R4.reuse, R11, R12 ;  /* 0x0000000b040b7224 */ /* 0x040fe200078e020c */
[----:B------:R-:W-:Y:S01]  /*12c0*/  IABS R12, R20 ;  /* 0x00000014000c7213 */ /* 0x000fe20000000000 */
[----:B------:R-:W-:Y:S01]  /*12d0*/  @!P4 IMAD.IADD R39, R39, 0x1, -R4 ;  /* 0x000000012727c824 */ /* 0x000fe200078e0a04 */
[----:B------:R-:W-:Y:S01]  /*12e0*/  ISETP.GT.U32.AND P4, PT, R4, R37, PT ;  /* 0x000000250400720c */ /* 0x000fe20003f84070 */
[----:B------:R-:W-:Y:S01]  /*12f0*/  @!P2 IMAD.MOV R31, RZ, RZ, -R31 ;  /* 0x000000ffff1fa224 */ /* 0x000fe200078e0a1f */
[----:B------:R-:W-:Y:S01]  /*1300*/  ISETP.GE.AND P2, PT, R14, RZ, PT ;  /* 0x000000ff0e00720c */ /* 0x000fe20003f46270 */
[----:B------:R-:W-:Y:S01]  /*1310*/  IMAD.HI.U32 R10, R9, R12, RZ ;  /* 0x0000000c090a7227 */ /* 0x000fe200078e00ff */
[----:B------:R-:W-:-:S02]  /*1320*/  ISETP.GE.AND P3, PT, R18, RZ, PT ;  /* 0x000000ff1200720c */ /* 0x000fc40003f66270 */
[----:B------:R-:W-:Y:S01]  /*1330*/  LOP3.LUT R18, R8, 0x44, RZ, 0xfc, !PT ;  /* 0x0000004408127812 */ /* 0x000fe200078efcff */
[----:B------:R-:W-:Y:S01]  /*1340*/  @!P6 IMAD.IADD R7, R7, 0x1, -R4 ;  /* 0x000000010707e824 */ /* 0x000fe200078e0a04 */
[C---:B------:R-:W-:Y:S01]  /*1350*/  ISETP.GT.U32.AND P6, PT, R4.reuse, R11, PT ;  /* 0x0000000b0400720c */ /* 0x040fe20003fc4070 */
[----:B------:R-:W-:Y:S01]  /*1360*/  IMAD.MOV R41, RZ, RZ, -R10 ;  /* 0x000000ffff297224 */ /* 0x000fe200078e0a0a */
[----:B------:R-:W-:Y:S01]  /*1370*/  IABS R14, R18 ;  /* 0x00000012000e7213 */ /* 0x000fe20000000000 */
[----:B------:R-:W-:Y:S01]  /*1380*/  IMAD.MOV.U32 R33, RZ, RZ, R13 ;  /* 0x000000ffff217224 */ /* 0x000fe200078e000d */
[----:B-1----:R-:W1:Y:S01]  /*1390*/  MUFU.RCP R6, R6 ;  /* 0x0000000600067308 */ /* 0x002e620000001000 */
[C---:B------:R-:W-:Y:S02]  /*13a0*/  IMAD R13, R4.reuse, R41, R12 ;  /* 0x00000029040d7224 */ /* 0x040fe400078e020c */
[----:B------:R-:W-:Y:S02]  /*13b0*/  @!P4 IMAD.IADD R37, R37, 0x1, -R4 ;  /* 0x000000012525c824 */ /* 0x000fe400078e0a04 */
[----:B------:R-:W-:Y:S01]  /*13c0*/  IMAD.MOV.U32 R35, RZ, RZ, R7 ;  /* 0x000000ffff237224 */ /* 0x000fe200078e0007 */
[----:B------:R-:W-:Y:S01]  /*13d0*/  ISETP.GT.U32.AND P4, PT, R4, R13, PT ;  /* 0x0000000d0400720c */ /* 0x000fe20003f84070 */
[----:B------:R-:W-:-:S04]  /*13e0*/  IMAD.HI.U32 R7, R9, R45, RZ ;  /* 0x0000002d09077227 */ /* 0x000fc800078e00ff */
[--C-:B------:R-:W-:Y:S01]  /*13f0*/  @!P6 IMAD.IADD R11, R11, 0x1, -R4.reuse ;  /* 0x000000010b0be824 */ /* 0x100fe200078e0a04 */
[C---:B------:R-:W-:Y:S01]  /*1400*/  ISETP.GT.U32.AND P6, PT, R4.reuse, R39, PT ;  /* 0x000000270400720c */ /* 0x040fe20003fc4070 */
[----:B------:R-:W-:Y:S02]  /*1410*/  IMAD.MOV R10, RZ, RZ, -R7 ;  /* 0x000000ffff0a7224 */ /* 0x000fe400078e0a07 */
[----:B------:R-:W-:Y:S01]  /*1420*/  @!P2 IMAD.MOV R35, RZ, RZ, -R35 ;  /* 0x000000ffff23a224 */ /* 0x000fe200078e0a23 */
[C---:B------:R-:W-:Y:S01]  /*1430*/  ISETP.GT.U32.AND P2, PT, R4.reuse, R11, PT ;  /* 0x0000000b0400720c */ /* 0x040fe20003f44070 */
[----:B------:R-:W-:Y:S01]  /*1440*/  IMAD R45, R4, R10, R45 ;  /* 0x0000000a042d7224 */ /* 0x000fe200078e022d */
[----:B-1----:R-:W-:Y:S01]  /*1450*/  IADD3 R6, R6, 0xffffffe, RZ ;  /* 0x0ffffffe06067810 */ /* 0x002fe20007ffe0ff */
[--C-:B------:R-:W-:Y:S02]  /*1460*/  @!P4 IMAD.IADD R13, R13, 0x1, -R4.reuse ;  /* 0x000000010d0dc824 */ /* 0x100fe400078e0a04 */
[----:B------:R-:W-:Y:S01]  /*1470*/  @!P5 IMAD.MOV R33, RZ, RZ, -R33 ;  /* 0x000000ffff21d224 */ /* 0x000fe200078e0a21 */
[----:B------:R-:W-:Y:S01]  /*1480*/  ISETP.GT.U32.AND P4, PT, R4, R45, PT ;  /* 0x0000002d0400720c */ /* 0x000fe20003f84070 */
[----:B------:R-:W-:Y:S01]  /*1490*/  @!P3 IMAD.MOV R37, RZ, RZ, -R37 ;  /* 0x000000ffff25b224 */ /* 0x000fe200078e0a25 */
[----:B------:R-:W-:Y:S01]  /*14a0*/  ISETP.GE.AND P5, PT, R22, RZ, PT ;  /* 0x000000ff1600720c */ /* 0x000fe20003fa6270 */
[----:B------:R-:W-:Y:S01]  /*14b0*/  @!P6 IMAD.IADD R39, R39, 0x1, -R4 ;  /* 0x000000012727e824 */ /* 0x000fe200078e0a04 */
[----:B------:R-:W-:Y:S01]  /*14c0*/  LOP3.LUT R22, R8, 0x40, RZ, 0xfc, !PT ;  /* 0x0000004008167812 */ /* 0x000fe200078efcff */
[----:B------:R-:W-:Y:S01]  /*14d0*/  IMAD.HI.U32 R10, R9, R14, RZ ;  /* 0x0000000e090a7227 */ /* 0x000fe200078e00ff */
[----:B------:R-:W-:-:S02]  /*14e0*/  ISETP.GE.AND P6, PT, R24, RZ, PT ;  /* 0x000000ff1800720c */ /* 0x000fc40003fc6270 */
[----:B------:R-:W-:Y:S01]  /*14f0*/  IABS R47, R22 ;  /* 0x00000016002f7213 */ /* 0x000fe20000000000 */
[----:B------:R-:W-:Y:S01]  /*1500*/  @!P2 IMAD.IADD R11, R11, 0x1, -R4 ;  /* 0x000000010b0ba824 */ /* 0x000fe200078e0a04 */
[----:B------:R-:W-:Y:S01]  /*1510*/  ISETP.GE.AND P2, PT, R20, RZ, PT ;  /* 0x000000ff1400720c */ /* 0x000fe20003f46270 */
[----:B------:R-:W-:Y:S01]  /*1520*/  IMAD.MOV R43, RZ, RZ, -R10 ;  /* 0x000000ffff2b7224 */ /* 0x000fe200078e0a0a */
[----:B------:R-:W-:Y:S01]  /*1530*/  LOP3.LUT R20, R8, 0x48, RZ, 0xfc, !PT ;  /* 0x0000004808147812 */ /* 0x000fe200078efcff */
[----:B------:R-:W-:Y:S01]  /*1540*/  @!P4 IMAD.IADD R45, R45, 0x1, -R4 ;  /* 0x000000012d2dc824 */ /* 0x000fe200078e0a04 */
[C---:B------:R-:W-:Y:S01]  /*1550*/  ISETP.GT.U32.AND P3, PT, R4.reuse, R13, PT ;  /* 0x0000000d0400720c */ /* 0x040fe20003f64070 */
[C---:B------:R-:W-:Y:S01]  /*1560*/  IMAD.HI.U32 R7, R9.reuse, R47, RZ ;  /* 0x0000002f09077227 */ /* 0x040fe200078e00ff */
[----:B------:R-:W-:Y:S02]  /*1570*/  IABS R49, R20 ;  /* 0x0000001400317213 */ /* 0x000fe40000000000 */
[----:B------:R-:W-:Y:S01]  /*1580*/  ISETP.GT.U32.AND P4, PT, R4, R45, PT ;  /* 0x0000002d0400720c */ /* 0x000fe20003f84070 */
[----:B------:R-:W-:Y:S01]  /*1590*/  IMAD.MOV R7, RZ, RZ, -R7 ;  /* 0x000000ffff077224 */ /* 0x000fe200078e0a07 */
[----:B------:R-:W-:Y:S01]  /*15a0*/  LOP3.LUT R24, R8, 0x4c, RZ, 0xfc, !PT ;  /* 0x0000004c08187812 */ /* 0x000fe200078efcff */
[----:B------:R-:W-:-:S03]  /*15b0*/  IMAD.HI.U32 R12, R9, R49, RZ ;  /* 0x00000031090c7227 */ /* 0x000fc600078e00ff */
[----:B------:R-:W-:Y:S01]  /*15c0*/  IABS R51, R24 ;  /* 0x0000001800337213 */ /* 0x000fe20000000000 */
[----:B------:R-:W-:Y:S02]  /*15d0*/  IMAD.MOV R12, RZ, RZ, -R12 ;  /* 0x000000ffff0c7224 */ /* 0x000fe400078e0a0c */
[C---:B------:R-:W-:Y:S02]  /*15e0*/  IMAD R47, R4.reuse, R7, R47 ;  /* 0x00000007042f7224 */ /* 0x040fe400078e022f */
[C---:B------:R-:W-:Y:S01]  /*15f0*/  IMAD R49, R4.reuse, R12, R49 ;  /* 0x0000000c04317224 */ /* 0x040fe200078e0231 */
[----:B------:R1:W2:Y:S01]  /*1600*/  F2I.FTZ.U32.TRUNC.NTZ R7, R6 ;  /* 0x0000000600077305 */ /* 0x0002a2000021f000 */
[----:B------:R-:W-:Y:S02]  /*1610*/  @!P4 IMAD.IADD R45, R45, 0x1, -R4 ;  /* 0x000000012d2dc824 */ /* 0x000fe400078e0a04 */
[----:B------:R-:W-:Y:S01]  /*1620*/  IMAD.MOV.U32 R41, RZ, RZ, R11 ;  /* 0x000000ffff297224 */ /* 0x000fe200078e000b */
[C---:B------:R-:W-:Y:S01]  /*1630*/  ISETP.GT.U32.AND P4, PT, R4.reuse, R49, PT ;  /* 0x000000310400720c */ /* 0x040fe20003f84070 */
[----:B------:R-:W-:-:S02]  /*1640*/  IMAD R11, R4, R43, R14 ;  /* 0x0000002b040b7224 */ /* 0x000fc400078e020e */
[----:B------:R-:W-:Y:S01]  /*1650*/  @!P5 IMAD.MOV R39, RZ, RZ, -R39 ;  /* 0x000000ffff27d224 */ /* 0x000fe200078e0a27 */
[----:B------:R-:W-:Y:S01]  /*1660*/  ISETP.GT.U32.AND P5, PT, R4, R47, PT ;  /* 0x0000002f0400720c */ /* 0x000fe20003fa4070 */
[----:B------:R-:W-:Y:S01]  /*1670*/  @!P6 IMAD.MOV R41, RZ, RZ, -R41 ;  /* 0x000000ffff29e224 */ /* 0x000fe200078e0a29 */
[----:B------:R-:W-:Y:S01]  /*1680*/  ISETP.GE.AND P6, PT, R26, RZ, PT ;  /* 0x000000ff1a00720c */ /* 0x000fe20003fc6270 */
[--C-:B------:R-:W-:Y:S01]  /*1690*/  @!P3 IMAD.IADD R13, R13, 0x1, -R4.reuse ;  /* 0x000000010d0db824 */ /* 0x100fe200078e0a04 */
[----:B------:R-:W-:Y:S01]  /*16a0*/  LOP3.LUT R26, R8, 0x50, RZ, 0xfc, !PT ;  /* 0x00000050081a7812 */ /* 0x000fe200078efcff */
[----:B-1----:R-:W-:Y:S01]  /*16b0*/  IMAD.HI.U32 R6, R9, R51, RZ ;  /* 0x0000003309067227 */ /* 0x002fe200078e00ff */
[----:B------:R-:W-:Y:S02]  /*16c0*/  ISETP.GT.U32.AND P3, PT, R4, R11, PT ;  /* 0x0000000b0400720c */ /* 0x000fe40003f64070 */
[----:B------:R-:W-:Y:S01]  /*16d0*/  IABS R12, R26 ;  /* 0x0000001a000c7213 */ /* 0x000fe20000000000 */
[----:B------:R-:W-:-:S02]  /*16e0*/  @!P4 IMAD.IADD R49, R49, 0x1, -R4 ;  /* 0x000000013131c824 */ /* 0x000fc400078e0a04 */
[----:B------:R-:W-:Y:S02]  /*16f0*/  IMAD.MOV R6, RZ, RZ, -R6 ;  /* 0x000000ffff067224 */ /* 0x000fe400078e0a06 */
[----:B--2---:R-:W-:Y:S01]  /*1700*/  IMAD.MOV R14, RZ, RZ, -R7 ;  /* 0x000000ffff0e7224 */ /* 0x004fe200078e0a07 */
[----:B------:R-:W-:Y:S01]  /*1710*/  ISETP.GT.U32.AND P4, PT, R4, R49, PT ;  /* 0x000000310400720c */ /* 0x000fe20003f84070 */
[----:B------:R-:W-:-:S04]  /*1720*/  IMAD.HI.U32 R10, R9, R12, RZ ;  /* 0x0000000c090a7227 */ /* 0x000fc800078e00ff */
[----:B------:R-:W-:Y:S01]  /*1730*/  @!P5 IMAD.IADD R47, R47, 0x1, -R4 ;  /* 0x000000012f2fd824 */ /* 0x000fe200078e0a04 */
[----:B------:R-:W-:Y:S01]  /*1740*/  ISETP.GE.AND P5, PT, R22, RZ, PT ;  /* 0x000000ff1600720c */ /* 0x000fe20003fa6270 */
[----:B------:R-:W-:Y:S01]  /*1750*/  IMAD R51, R4, R6, R51 ;  /* 0x0000000604337224 */ /* 0x000fe200078e0233 */
[----:B------:R-:W-:Y:S01]  /*1760*/  LOP3.LUT R22, R8, 0x60, RZ, 0xfc, !PT ;  /* 0x0000006008167812 */ /* 0x000fe200078efcff */
[----:B------:R-:W-:Y:S02]  /*1770*/  IMAD.MOV.U32 R43, RZ, RZ, R13 ;  /* 0x000000ffff2b7224 */ /* 0x000fe400078e000d */
[----:B------:R-:W-:Y:S01]  /*1780*/  IMAD.MOV.U32 R6, RZ, RZ, RZ ;  /* 0x000000ffff067224 */ /* 0x000fe200078e00ff */
[----:B------:R-:W-:Y:S01]  /*1790*/  IABS R61, R22 ;  /* 0x00000016003d7213 */ /* 0x000fe20000000000 */
[----:B------:R-:W-:Y:S02]  /*17a0*/  IMAD R13, R14, R75, RZ ;  /* 0x0000004b0e0d7224 */ /* 0x000fe400078e02ff */
[----:B------:R-:W-:-:S02]  /*17b0*/  IMAD.MOV R53, RZ, RZ, -R10 ;  /* 0x000000ffff357224 */ /* 0x000fc400078e0a0a */
[----:B------:R-:W-:Y:S01]  /*17c0*/  @!P3 IMAD.IADD R11, R11, 0x1, -R4 ;  /* 0x000000010b0bb824 */ /* 0x000fe200078e0a04 */
[C---:B------:R-:W-:Y:S01]  /*17d0*/  ISETP.GT.U32.AND P3, PT, R4.reuse, R47, PT ;  /* 0x0000002f0400720c */ /* 0x040fe20003f64070 */
[----:B------:R-:W-:Y:S01]  /*17e0*/  @!P6 IMAD.MOV R45, RZ, RZ, -R45 ;  /* 0x000000ffff2de224 */ /* 0x000fe200078e0a2d */
[----:B------:R-:W-:Y:S01]  /*17f0*/  ISETP.GT.U32.AND P6, PT, R4, R51, PT ;  /* 0x000000330400720c */ /* 0x000fe20003fc4070 */
[----:B------:R-:W-:-:S04]  /*1800*/  IMAD.HI.U32 R6, R7, R13, R6 ;  /* 0x0000000d07067227 */ /* 0x000fc800078e0006 */
[----:B------:R-:W-:Y:S01]  /*1810*/  IMAD R13, R4, R53, R12 ;  /* 0x00000035040d7224 */ /* 0x000fe200078e020c */
[----:B------:R-:W-:Y:S01]  /*1820*/  LOP3.LUT R12, R8, 0x54, RZ, 0xfc, !PT ;  /* 0x00000054080c7812 */ /* 0x000fe200078efcff */
[----:B------:R-:W-:Y:S01]  /*1830*/  @!P2 IMAD.MOV R43, RZ, RZ, -R43 ;  /* 0x000000ffff2ba224 */ /* 0x000fe200078e0a2b */
[C---:B------:R-:W-:Y:S01]  /*1840*/  ISETP.GT.U32.AND P2, PT, R4.reuse, R11, PT ;  /* 0x0000000b0400720c */ /* 0x040fe20003f44070 */
[--C-:B------:R-:W-:Y:S01]  /*1850*/  @!P4 IMAD.IADD R49, R49, 0x1, -R4.reuse ;  /* 0x000000013131c824 */ /* 0x100fe200078e0a04 */
[----:B------:R-:W-:Y:S01]  /*1860*/  ISETP.GT.U32.AND P4, PT, R4, R13, PT ;  /* 0x0000000d0400720c */ /* 0x000fe20003f84070 */
[--C-:B------:R-:W-:Y:S01]  /*1870*/  @!P3 IMAD.IADD R47, R47, 0x1, -R4.reuse ;  /* 0x000000012f2fb824 */ /* 0x100fe200078e0a04 */
[----:B------:R-:W-:Y:S01]  /*1880*/  IABS R10, R12 ;  /* 0x0000000c000a7213 */ /* 0x000fe20000000000 */
[----:B------:R-:W-:Y:S01]  /*1890*/  @!P6 IMAD.IADD R51, R51, 0x1, -R4 ;  /* 0x000000013333e824 */ /* 0x000fe200078e0a04 */
[----:B------:R-:W-:Y:S01]  /*18a0*/  ISETP.GE.AND P3, PT, R18, RZ, PT ;  /* 0x000000ff1200720c */ /* 0x000fe20003f66270 */
[----:B------:R-:W-:Y:S01]  /*18b0*/  @!P5 IMAD.MOV R47, RZ, RZ, -R47 ;  /* 0x000000ffff2fd224 */ /* 0x000fe200078e0a2f */
[----:B------:R-:W-:Y:S01]  /*18c0*/  ISETP.GE.AND P6, PT, R24, RZ, PT ;  /* 0x000000ff1800720c */ /* 0x000fe20003fc6270 */
[----:B------:R-:W-:Y:S01]  /*18d0*/  IMAD R0, R0, 0x40, R3 ;  /* 0x0000004000007824 */ /* 0x000fe200078e0203 */
[----:B------:R-:W-:-:S02]  /*18e0*/  ISETP.GT.U32.AND P5, PT, R4, R51, PT ;  /* 0x000000330400720c */ /* 0x000fc40003fa4070 */
[----:B------:R-:W-:Y:S01]  /*18f0*/  LOP3.LUT R3, R8, 0x58, RZ, 0xfc, !PT ;  /* 0x0000005808037812 */ /* 0x000fe200078efcff */
[--C-:B------:R-:W-:Y:S01]  /*1900*/  @!P2 IMAD.IADD R11, R11, 0x1, -R4.reuse ;  /* 0x000000010b0ba824 */ /* 0x100fe200078e0a04 */
[----:B------:R-:W-:Y:S01]  /*1910*/  ISETP.GE.AND P2, PT, R20, RZ, PT ;  /* 0x000000ff1400720c */ /* 0x000fe20003f46270 */
[----:B------:R-:W-:Y:S01]  /*1920*/  @!P4 IMAD.IADD R13, R13, 0x1, -R4 ;  /* 0x000000010d0dc824 */ /* 0x000fe200078e0a04 */
[C---:B------:R-:W-:Y:S01]  /*1930*/  LOP3.LUT R20, R8.reuse, 0x5c, RZ, 0xfc, !PT ;  /* 0x0000005c08147812 */ /* 0x040fe200078efcff */
[----:B------:R-:W-:Y:S01]  /*1940*/  IMAD.MOV.U32 R7, RZ, RZ, R11 ;  /* 0x000000ffff077224 */ /* 0x000fe200078e000b */
[----:B------:R-:W-:Y:S01]  /*1950*/  LOP3.LUT R24, R8, 0x64, RZ, 0xfc, !PT ;  /* 0x0000006408187812 */ /* 0x000fe200078efcff */
[----:B------:R-:W-:Y:S01]  /*1960*/  IMAD.MOV.U32 R11, RZ, RZ, R10 ;  /* 0x000000ffff0b7224 */ /* 0x000fe200078e000a */
[----:B------:R-:W-:Y:S01]  /*1970*/  ISETP.GT.U32.AND P4, PT, R4, R13, PT ;  /* 0x0000000d0400720c */ /* 0x000fe20003f84070 */
[----:B------:R-:W-:Y:S01]  /*1980*/  @!P3 IMAD.MOV R7, RZ, RZ, -R7 ;  /* 0x000000ffff07b224 */ /* 0x000fe200078e0a07 */
[----:B------:R-:W-:Y:S01]  /*1990*/  IABS R59, R20 ;  /* 0x00000014003b7213 */ /* 0x000fe20000000000 */
[----:B------:R-:W-:Y:S01]  /*19a0*/  IMAD.HI.U32 R10, R9, R11, RZ ;  /* 0x0000000b090a7227 */ /* 0x000fe200078e00ff */
[----:B------:R-:W-:-:S02]  /*19b0*/  ISETP.GE.AND P3, PT, R26, RZ, PT ;  /* 0x000000ff1a00720c */ /* 0x000fc40003f66270 */
[----:B------:R-:W-:Y:S01]  /*19c0*/  IABS R18, R24 ;  /* 0x0000001800127213 */ /* 0x000fe20000000000 */
[----:B------:R-:W-:Y:S01]  /*19d0*/  IMAD.MOV R10, RZ, RZ, -R10 ;  /* 0x000000ffff0a7224 */ /* 0x000fe200078e0a0a */
[----:B------:R-:W-:Y:S01]  /*19e0*/  LOP3.LUT R26, R8, 0x68, RZ, 0xfc, !PT ;  /* 0x00000068081a7812 */ /* 0x000fe200078efcff */
[----:B------:R-:W-:Y:S01]  /*19f0*/  @!P2 IMAD.MOV R49, RZ, RZ, -R49 ;  /* 0x000000ffff31a224 */ /* 0x000fe200078e0a31 */
[----:B------:R-:W-:Y:S01]  /*1a00*/  ISETP.GE.AND P2, PT, R12, RZ, PT ;  /* 0x000000ff0c00720c */ /* 0x000fe20003f46270 */
[--C-:B------:R-:W-:Y:S01]  /*1a10*/  @!P5 IMAD.IADD R51, R51, 0x1, -R4.reuse ;  /* 0x000000013333d824 */ /* 0x100fe200078e0a04 */
[----:B------:R-:W-:Y:S01]  /*1a20*/  ISETP.GE.AND P5, PT, R3, RZ, PT ;  /* 0x000000ff0300720c */ /* 0x000fe20003fa6270 */
[----:B------:R-:W-:Y:S01]  /*1a30*/  @!P4 IMAD.IADD R13, R13, 0x1, -R4 ;  /* 0x000000010d0dc824 */ /* 0x000fe200078e0a04 */
[----:B------:R-:W-:Y:S01]  /*1a40*/  IABS R12, R3 ;  /* 0x00000003000c7213 */ /* 0x000fe20000000000 */
[----:B------:R-:W-:Y:S01]  /*1a50*/  IMAD R3, R4, R10, R11 ;  /* 0x0000000a04037224 */ /* 0x000fe200078e020b */
[----:B------:R-:W-:Y:S01]  /*1a60*/  IABS R65, R26 ;  /* 0x0000001a00417213 */ /* 0x000fe20000000000 */
[----:B------:R-:W-:-:S03]  /*1a70*/  IMAD.HI.U32 R11, R9, R59, RZ ;  /* 0x0000003b090b7227 */ /* 0x000fc600078e00ff */
[----:B------:R-:W-:Y:S01]  /*1a80*/  ISETP.GT.U32.AND P4, PT, R4, R3, PT ;  /* 0x000000030400720c */ /* 0x000fe20003f84070 */
[----:B------:R-:W-:-:S04]  /*1a90*/  IMAD.HI.U32 R10, R9, R12, RZ ;  /* 0x0000000c090a7227 */ /* 0x000fc800078e00ff */
[----:B------:R-:W-:Y:S02]  /*1aa0*/  IMAD.MOV R53, RZ, RZ, -R10 ;  /* 0x000000ffff357224 */ /* 0x000fe400078e0a0a */
[----:B------:R-:W-:-:S04]  /*1ab0*/  IMAD.HI.U32 R10, R9, R61, RZ ;  /* 0x0000003d090a7227 */ /* 0x000fc800078e00ff */
[----:B------:R-:W-:Y:S02]  /*1ac0*/  IMAD.MOV R14, RZ, RZ, -R11 ;  /* 0x000000ffff0e7224 */ /* 0x000fe400078e0a0b */
[----:B------:R-:W-:Y:S02]  /*1ad0*/  @!P4 IMAD.IADD R3, R3, 0x1, -R4 ;  /* 0x000000010303c824 */ /* 0x000fe400078e0a04 */
[C---:B------:R-:W-:Y:S02]  /*1ae0*/  IMAD R11, R4.reuse, R53, R12 ;  /* 0x00000035040b7224 */ /* 0x040fe400078e020c */
[----:B------:R-:W-:Y:S01]  /*1af0*/  IMAD.MOV R16, RZ, RZ, -R10 ;  /* 0x000000ffff107224 */ /* 0x000fe200078e0a0a */
[C---:B------:R-:W-:Y:S01]  /*1b00*/  ISETP.GT.U32.AND P4, PT, R4.reuse, R3, PT ;  /* 0x000000030400720c */ /* 0x040fe20003f84070 */
[----:B------:R-:W-:Y:S01]  /*1b10*/  IMAD R59, R4, R14, R59 ;  /* 0x0000000e043b7224 */ /* 0x000fe200078e023b */
[----:B------:R-:W-:Y:S01]  /*1b20*/  LOP3.LUT R14, R8, 0x6c, RZ, 0xfc, !PT ;  /* 0x0000006c080e7812 */ /* 0x000fe200078efcff */
[----:B------:R-:W-:-:S02]  /*1b30*/  IMAD.MOV.U32 R53, RZ, RZ, R13 ;  /* 0x000000ffff357224 */ /* 0x000fc400078e000d */
[C---:B------:R-:W-:Y:S01]  /*1b40*/  IMAD R61, R4.reuse, R16, R61 ;  /* 0x00000010043d7224 */ /* 0x040fe200078e023d */
[----:B------:R-:W-:Y:S01]  /*1b50*/  IABS R67, R14 ;  /* 0x0000000e00437213 */ /* 0x000fe20000000000 */
[----:B------:R-:W-:Y:S01]  /*1b60*/  @!P3 IMAD.MOV R53, RZ, RZ, -R53 ;  /* 0x000000ffff35b224 */ /* 0x000fe200078e0a35 */
[C---:B------:R-:W-:Y:S01]  /*1b70*/  ISETP.GT.U32.AND P3, PT, R4.reuse, R59, PT ;  /* 0x0000003b0400720c */ /* 0x040fe20003f64070 */
[----:B------:R-:W-:Y:S01]  /*1b80*/  @!P6 IMAD.MOV R51, RZ, RZ, -R51 ;  /* 0x000000ffff33e224 */ /* 0x000fe200078e0a33 */
[----:B------:R-:W-:Y:S01]  /*1b90*/  ISETP.GT.U32.AND P6, PT, R4, R11, PT ;  /* 0x0000000b0400720c */ /* 0x000fe20003fc4070 */
[----:B------:R-:W-:Y:S01]  /*1ba0*/  IMAD.HI.U32 R10, R9, R18, RZ ;  /* 0x00000012090a7227 */ /* 0x000fe200078e00ff */
[----:B------:R-:W-:-:S03]  /*1bb0*/  LOP3.LUT R16, R8, 0x70, RZ, 0xfc, !PT ;  /* 0x0000007008107812 */ /* 0x000fc600078efcff */
[----:B------:R-:W-:Y:S01]  /*1bc0*/  @!P4 IMAD.IADD R3, R3, 0x1, -R4 ;  /* 0x000000010303c824 */ /* 0x000fe200078e0a04 */
[----:B------:R-:W-:Y:S01]  /*1bd0*/  ISETP.GT.U32.AND P4, PT, R4, R61, PT ;  /* 0x0000003d0400720c */ /* 0x000fe20003f84070 */
[----:B------:R-:W-:Y:S01]  /*1be0*/  IMAD.MOV R55, RZ, RZ, -R10 ;  /* 0x000000ffff377224 */ /* 0x000fe200078e0a0a */
[----:B------:R-:W-:Y:S01]  /*1bf0*/  LOP3.LUT R10, R8, 0x78, RZ, 0xfc, !PT ;  /* 0x00000078080a7812 */ /* 0x000fe200078efcff */
[----:B------:R-:W-:Y:S01]  /*1c00*/  IMAD.HI.U32 R12, R9, R65, RZ ;  /* 0x00000041090c7227 */ /* 0x000fe200078e00ff */
[----:B------:R-:W-:Y:S02]  /*1c10*/  IABS R69, R16 ;  /* 0x0000001000457213 */ /* 0x000fe40000000000 */
[----:B------:R-:W-:Y:S01]  /*1c20*/  IABS R73, R10 ;  /* 0x0000000a00497213 */ /* 0x000fe20000000000 */
[----:B------:R-:W-:Y:S02]  /*1c30*/  @!P3 IMAD.IADD R59, R59, 0x1, -R4 ;  /* 0x000000013b3bb824 */ /* 0x000fe400078e0a04 */
[----:B------:R-:W-:Y:S01]  /*1c40*/  IMAD R13, R4, R55, R18 ;  /* 0x00000037040d7224 */ /* 0x000fe200078e0212 */
[----:B------:R-:W-:Y:S01]  /*1c50*/  LOP3.LUT R18, R8, 0x74, RZ, 0xfc, !PT ;  /* 0x0000007408127812 */ /* 0x000fe200078efcff */
[----:B------:R-:W-:-:S02]  /*1c60*/  @!P6 IMAD.IADD R11, R11, 0x1, -R4 ;  /* 0x000000010b0be824 */ /* 0x000fc400078e0a04 */
[----:B------:R-:W-:Y:S01]  /*1c70*/  @!P4 IMAD.IADD R61, R61, 0x1, -R4 ;  /* 0x000000013d3dc824 */ /* 0x000fe200078e0a04 */
[C---:B------:R-:W-:Y:S01]  /*1c80*/  ISETP.GT.U32.AND P4, PT, R4.reuse, R59, PT ;  /* 0x0000003b0400720c */ /* 0x040fe20003f84070 */
[----:B------:R-:W-:Y:S01]  /*1c90*/  IMAD.HI.U32 R8, R9, R67, RZ ;  /* 0x0000004309087227 */ /* 0x000fe200078e00ff */
[C---:B------:R-:W-:Y:S02]  /*1ca0*/  ISETP.GT.U32.AND P6, PT, R4.reuse, R13, PT ;  /* 0x0000000d0400720c */ /* 0x040fe40003fc4070 */
[C---:B------:R-:W-:Y:S01]  /*1cb0*/  ISETP.GT.U32.AND P3, PT, R4.reuse, R11, PT ;  /* 0x0000000b0400720c */ /* 0x040fe20003f64070 */
[----:B------:R-:W-:Y:S01]  /*1cc0*/  IMAD.MOV R8, RZ, RZ, -R8 ;  /* 0x000000ffff087224 */ /* 0x000fe200078e0a08 */
[----:B------:R-:W-:Y:S01]  /*1cd0*/  IABS R71, R18 ;  /* 0x0000001200477213 */ /* 0x000fe20000000000 */
[----:B------:R-:W-:Y:S02]  /*1ce0*/  IMAD.MOV R12, RZ, RZ, -R12 ;  /* 0x000000ffff0c7224 */ /* 0x000fe400078e0a0c */
[----:B------:R-:W-:-:S02]  /*1cf0*/  IMAD R67, R4, R8, R67 ;  /* 0x0000000804437224 */ /* 0x000fc400078e0243 */
[C---:B------:R-:W-:Y:S01]  /*1d00*/  IMAD R65, R4.reuse, R12, R65 ;  /* 0x0000000c04417224 */ /* 0x040fe200078e0241 */
[----:B------:R-:W-:Y:S01]  /*1d10*/  IABS R12, R0 ;  /* 0x00000000000c7213 */ /* 0x000fe20000000000 */
[--C-:B------:R-:W-:Y:S01]  /*1d20*/  @!P4 IMAD.IADD R59, R59, 0x1, -R4.reuse ;  /* 0x000000013b3bc824 */ /* 0x100fe200078e0a04 */
[C---:B------:R-:W-:Y:S01]  /*1d30*/  ISETP.GT.U32.AND P4, PT, R4.reuse, R67, PT ;  /* 0x000000430400720c */ /* 0x040fe20003f84070 */
[--C-:B------:R-:W-:Y:S02]  /*1d40*/  @!P6 IMAD.IADD R13, R13, 0x1, -R4.reuse ;  /* 0x000000010d0de824 */ /* 0x100fe400078e0a04 */
[----:B------:R-:W-:Y:S02]  /*1d50*/  IMAD.MOV.U32 R55, RZ, RZ, R3 ;  /* 0x000000ffff377224 */ /* 0x000fe400078e0003 */
[----:B------:R-:W-:Y:S01]  /*1d60*/  @!P3 IMAD.IADD R11, R11, 0x1, -R4 ;  /* 0x000000010b0bb824 */ /* 0x000fe200078e0a04 */
[C---:B------:R-:W-:Y:S01]  /*1d70*/  ISETP.GT.U32.AND P3, PT, R4.reuse, R65, PT ;  /* 0x000000410400720c */ /* 0x040fe20003f64070 */
[----:B------:R-:W-:Y:S01]  /*1d80*/  IMAD.HI.U32 R3, R9, R69, RZ ;  /* 0x0000004509037227 */ /* 0x000fe200078e00ff */
[----:B------:R-:W-:-:S03]  /*1d90*/  ISETP.GT.U32.AND P6, PT, R4, R13, PT ;  /* 0x0000000d0400720c */ /* 0x000fc60003fc4070 */
[----:B------:R-:W-:Y:S02]  /*1da0*/  IMAD.MOV R3, RZ, RZ, -R3 ;  /* 0x000000ffff037224 */ /* 0x000fe400078e0a03 */
[----:B------:R-:W-:Y:S01]  /*1db0*/  @!P4 IMAD.IADD R67, R67, 0x1, -R4 ;  /* 0x000000014343c824 */ /* 0x000fe200078e0a04 */
[----:B------:R-:W-:Y:S01]  /*1dc0*/  ISETP.GE.AND P4, PT, R24, RZ, PT ;  /* 0x000000ff1800720c */ /* 0x000fe20003f86270 */
[C---:B------:R-:W-:Y:S02]  /*1dd0*/  IMAD R69, R4.reuse, R3, R69 ;  /* 0x0000000304457224 */ /* 0x040fe400078e0245 */
[----:B------:R-:W-:Y:S01]  /*1de0*/  @!P2 IMAD.MOV R55, RZ, RZ, -R55 ;  /* 0x000000ffff37a224 */ /* 0x000fe200078e0a37 */
[----:B------:R-:W-:Y:S01]  /*1df0*/  ISETP.GT.U32.AND P2, PT, R4, R61, PT ;  /* 0x0000003d0400720c */ /* 0x000fe20003f44070 */
[----:B------:R-:W-:-:S04]  /*1e00*/  IMAD.HI.U32 R3, R9, R71, RZ ;  /* 0x0000004709037227 */ /* 0x000fc800078e00ff */
[----:B------:R-:W-:-:S04]  /*1e10*/  IMAD.HI.U32 R9, R9, R73, RZ ;  /* 0x0000004909097227 */ /* 0x000fc800078e00ff */
[--C-:B------:R-:W-:Y:S01]  /*1e20*/  @!P3 IMAD.IADD R65, R65, 0x1, -R4.reuse ;  /* 0x000000014141b824 */ /* 0x100fe200078e0a04 */
[----:B------:R-:W-:Y:S01]  /*1e30*/  ISETP.GE.AND P3, PT, R22, RZ, PT ;  /* 0x000000ff1600720c */ /* 0x000fe20003f66270 */
[----:B------:R-:W-:Y:S02]  /*1e40*/  IMAD.MOV.U32 R57, RZ, RZ, R11 ;  /* 0x000000ffff397224 */ /* 0x000fe400078e000b */
[----:B------:R-:W-:Y:S01]  /*1e50*/  @!P6 IMAD.IADD R13, R13, 0x1, -R4 ;  /* 0x000000010d0de824 */ /* 0x000fe200078e0a04 */
[----:B------:R-:W-:Y:S01]  /*1e60*/  ISETP.GT.U32.AND P6, PT, R4, R69, PT ;  /* 0x000000450400720c */ /* 0x000fe20003fc4070 */
[----:B------:R-:W-:Y:S02]  /*1e70*/  IMAD.MOV R8, RZ, RZ, -R3 ;  /* 0x000000ffff087224 */ /* 0x000fe400078e0a03 */
[----:B------:R-:W-:Y:S02]  /*1e80*/  IMAD.MOV R9, RZ, RZ, -R9 ;  /* 0x000000ffff097224 */ /* 0x000fe400078e0a09 */
[----:B------:R-:W-:-:S02]  /*1e90*/  IMAD.MOV.U32 R3, RZ, RZ, R12 ;  /* 0x000000ffff037224 */ /* 0x000fc400078e000c */
[----:B------:R-:W-:Y:S01]  /*1ea0*/  @!P5 IMAD.MOV R57, RZ, RZ, -R57 ;  /* 0x000000ffff39d224 */ /* 0x000fe200078e0a39 */
[C---:B------:R-:W-:Y:S01]  /*1eb0*/  ISETP.GT.U32.AND P5, PT, R4.reuse, R65, PT ;  /* 0x000000410400720c */ /* 0x040fe20003fa4070 */
[----:B------:R-:W-:Y:S02]  /*1ec0*/  IMAD R73, R4, R9, R73 ;  /* 0x0000000904497224 */ /* 0x000fe400078e0249 */
[----:B------:R-:W-:Y:S02]  /*1ed0*/  IMAD.MOV.U32 R63, RZ, RZ, R13 ;  /* 0x000000ffff3f7224 */ /* 0x000fe400078e000d */
[----:B------:R-:W-:-:S04]  /*1ee0*/  IMAD.HI.U32 R6, R6, R3, RZ ;  /* 0x0000000306067227 */ /* 0x000fc800078e00ff */
[----:B------:R-:W-:Y:S01]  /*1ef0*/  @!P4 IMAD.MOV R63, RZ, RZ, -R63 ;  /* 0x000000ffff3fc224 */ /* 0x000fe200078e0a3f */
[----:B------:R-:W-:Y:S01]  /*1f00*/  ISETP.GT.U32.AND P4, PT, R4, R73, PT ;  /* 0x000000490400720c */ /* 0x000fe20003f84070 */
[----:B------:R-:W-:Y:S01]  /*1f10*/  @!P2 IMAD.IADD R61, R61, 0x1, -R4 ;  /* 0x000000013d3da824 */ /* 0x000fe200078e0a04 */
[----:B------:R-:W-:Y:S01]  /*1f20*/  ISETP.GE.AND P2, PT, R20, RZ, PT ;  /* 0x000000ff1400720c */ /* 0x000fe20003f46270 */
[C---:B------:R-:W-:Y:S02]  /*1f30*/  IMAD R71, R4.reuse, R8, R71 ;  /* 0x0000000804477224 */ /* 0x040fe400078e0247 */
[----:B------:R-:W-:Y:S02]  /*1f40*/  IMAD.MOV R6, RZ, RZ, -R6 ;  /* 0x000000ffff067224 */ /* 0x000fe400078e0a06 */
[----:B------:R-:W-:Y:S01]  /*1f50*/  @!P3 IMAD.MOV R61, RZ, RZ, -R61 ;  /* 0x000000ffff3db224 */ /* 0x000fe200078e0a3d */
[----:B------:R-:W-:Y:S01]  /*1f60*/  ISETP.GT.U32.AND P3, PT, R4, R71, PT ;  /* 0x000000470400720c */ /* 0x000fe20003f64070 */
[----:B------:R-:W-:-:S02]  /*1f70*/  IMAD R6, R75, R6, R3 ;  /* 0x000000064b067224 */ /* 0x000fc400078e0203 */
[--C-:B------:R-:W-:Y:S01]  /*1f80*/  @!P6 IMAD.IADD R69, R69, 0x1, -R4.reuse ;  /* 0x000000014545e824 */ /* 0x100fe200078e0a04 */
[----:B------:R-:W-:Y:S01]  /*1f90*/  ISETP.GT.U32.AND P6, PT, R4, R67, PT ;  /* 0x000000430400720c */ /* 0x000fe20003fc4070 */
[--C-:B------:R-:W-:Y:S01]  /*1fa0*/  @!P5 IMAD.IADD R65, R65, 0x1, -R4.reuse ;  /* 0x000000014141d824 */ /* 0x100fe200078e0a04 */
[----:B------:R-:W-:Y:S01]  /*1fb0*/  ISETP.GT.U32.AND P5, PT, R75, R6, PT ;  /* 0x000000064b00720c */ /* 0x000fe20003fa4070 */
[--C-:B------:R-:W-:Y:S01]  /*1fc0*/  @!P4 IMAD.IADD R73, R73, 0x1, -R4.reuse ;  /* 0x000000014949c824 */ /* 0x100fe200078e0a04 */
[----:B------:R-:W-:Y:S01]  /*1fd0*/  ISETP.GE.AND P4, PT, R230, c[0x0][0x180], PT ;  /* 0x00006000e6007a0c */ /* 0x000fe20003f86270 */
[----:B------:R-:W-:Y:S01]  /*1fe0*/  @!P2 IMAD.MOV R59, RZ, RZ, -R59 ;  /* 0x000000ffff3ba224 */ /* 0x000fe200078e0a3b */
[----:B------:R-:W-:Y:S01]  /*1ff0*/  ISETP.GT.U32.AND P2, PT, R4, R69, PT ;  /* 0x000000450400720c */ /* 0x000fe20003f44070 */
[----:B------:R-:W-:Y:S01]  /*2000*/  IMAD R3, R233, c[0x0][0x188], RZ ;  /* 0x00006200e9037a24 */ /* 0x000fe200078e02ff */
[----:B------:R-:W-:Y:S01]  /*2010*/  SEL R8, R146, RZ, !P4 ;  /* 0x000000ff92087207 */ /* 0x000fe20006000000 */
[--C-:B------:R-:W-:Y:S01]  /*2020*/  @!P3 IMAD.IADD R71, R71, 0x1, -R4.reuse ;  /* 0x000000014747b824 */ /* 0x100fe200078e0a04 */
[----:B------:R-:W-:Y:S01]  /*2030*/  ISETP.GT.U32.AND P4, PT, R4, R73, PT ;  /* 0x000000490400720c */ /* 0x000fe20003f84070 */
[----:B------:R-:W-:Y:S01]  /*2040*/  IMAD R143, R50, 0x2, R3 ;  /* 0x00000002328f7824 */ /* 0x000fe200078e0203 */
[----:B------:R-:W-:Y:S01]  /*2050*/  ISETP.GE.AND P3, PT, R16, RZ, PT ;  /* 0x000000ff1000720c */ /* 0x000fe20003f66270 */
[----:B------:R-:W-:Y:S01]  /*2060*/  @!P6 IMAD.IADD R67, R67, 0x1, -R4 ;  /* 0x000000014343e824 */ /* 0x000fe200078e0a04 */
[----:B------:R-:W-:Y:S01]  /*2070*/  ISETP.GE.AND P6, PT, R26, RZ, PT ;  /* 0x000000ff1a00720c */ /* 0x000fe20003fc6270 */
[----:B------:R-:W-:Y:S01]  /*2080*/  @!P5 IMAD.IADD R6, R6, 0x1, -R75 ;  /* 0x000000010606d824 */ /* 0x000fe200078e0a4b */
[----:B------:R-:W-:Y:S01]  /*2090*/  ISETP.GT.U32.AND P5, PT, R4, R71, PT ;  /* 0x000000470400720c */ /* 0x000fe20003fa4070 */
[----:B------:R-:W-:-:S02]  /*20a0*/  IMAD R142, R50, 0x2, R143 ;  /* 0x00000002328e7824 */ /* 0x000fc400078e028f */
[----:B------:R-:W-:Y:S01]  /*20b0*/  @!P2 IMAD.IADD R69, R69, 0x1, -R4 ;  /* 0x000000014545a824 */ /* 0x000fe200078e0a04 */
[----:B------:R-:W-:Y:S01]  /*20c0*/  ISETP.GE.AND P2, PT, R14, RZ, PT ;  /* 0x000000ff0e00720c */ /* 0x000fe20003f46270 */
[----:B------:R-:W-:Y:S02]  /*20d0*/  IMAD R141, R50, 0x2, R142 ;  /* 0x00000002328d7824 */ /* 0x000fe400078e028e */
[--C-:B------:R-:W-:Y:S01]  /*20e0*/  @!P4 IMAD.IADD R73, R73, 0x1, -R4.reuse ;  /* 0x000000014949c824 */ /* 0x100fe200078e0a04 */
[----:B------:R-:W-:Y:S01]  /*20f0*/  ISETP.GE.AND P4, PT, R228, c[0x0][0x180], PT ;  /* 0x00006000e4007a0c */ /* 0x000fe20003f86270 */
[----:B------:R-:W-:Y:S02]  /*2100*/  IMAD R140, R50, 0x2, R141 ;  /* 0x00000002328c7824 */ /* 0x000fe400078e028d */
[----:B------:R-:W-:Y:S01]  /*2110*/  @!P6 IMAD.MOV R65, RZ, RZ, -R65 ;  /* 0x000000ffff41e224 */ /* 0x000fe200078e0a41 */
[----:B------:R-:W-:Y:S01]  /*2120*/  ISETP.GT.U32.AND P6, PT, R75, R6, PT ;  /* 0x000000064b00720c */ /* 0x000fe20003fc4070 */
[----:B------:R-:W-:Y:S01]  /*2130*/  @!P5 IMAD.IADD R71, R71, 0x1, -R4 ;  /* 0x000000014747d824 */ /* 0x000fe200078e0a04 */
[----:B------:R-:W-:Y:S01]  /*2140*/  SEL R4, R146, RZ, !P4 ;  /* 0x000000ff92047207 */ /* 0x000fe20006000000 */
[----:B------:R-:W-:Y:S01]  /*2150*/  @!P3 IMAD.MOV R69, RZ, RZ, -R69 ;  /* 0x000000ffff45b224 */ /* 0x000fe200078e0a45 */
[----:B------:R-:W-:Y:S01]  /*2160*/  ISETP.GE.AND P4, PT, R0, RZ, PT ;  /* 0x000000ff0000720c */ /* 0x000fe20003f86270 */
[----:B------:R-:W-:Y:S01]  /*2170*/  @!P2 IMAD.MOV R67, RZ, RZ, -R67 ;  /* 0x000000ffff43a224 */ /* 0x000fe200078e0a43 */
[----:B------:R-:W-:Y:S01]  /*2180*/  ISETP.NE.U32.AND P2, PT, R8, RZ, PT ;  /* 0x000000ff0800720c */ /* 0x000fe20003f45070 */
[----:B------:R-:W-:Y:S01]  /*2190*/  IMAD R8, R50, 0x2, R140 ;  /* 0x0000000232087824 */ /* 0x000fe200078e028c */
[----:B------:R-:W-:Y:S01]  /*21a0*/  ISETP.GE.AND P5, PT, R10, RZ, PT ;  /* 0x000000ff0a00720c */ /* 0x000fe20003fa6270 */
[----:B------:R-:W-:Y:S01]  /*21b0*/  IMAD.SHL.U32 R225, R143, 0x4, RZ ;  /* 0x000000048fe17824 */ /* 0x000fe200078e00ff */
[----:B------:R-:W-:Y:S01]  /*21c0*/  ISETP.GE.AND P3, PT, R18, RZ, PT ;  /* 0x000000ff1200720c */ /* 0x000fe20003f66270 */
[----:B------:R-:W-:-:S02]  /*21d0*/  IMAD R9, R50, 0x2, R8 ;  /* 0x0000000232097824 */ /* 0x000fc400078e0208 */
[----:B------:R-:W-:Y:S01]  /*21e0*/  @!P6 IMAD.IADD R6, R6, 0x1, -R75 ;  /* 0x000000010606e824 */ /* 0x000fe200078e0a4b */
[----:B------:R-:W-:Y:S01]  /*21f0*/  ISETP.GE.AND P6, PT, R224, c[0x0][0x180], PT ;  /* 0x00006000e0007a0c */ /* 0x000fe20003fc6270 */
[C---:B------:R-:W-:Y:S02]  /*2200*/  IMAD R10, R50.reuse, 0x2, R9 ;  /* 0x00000002320a7824 */ /* 0x040fe400078e0209 */
[----:B------:R-:W-:Y:S01]  /*2210*/  @!P4 IMAD.MOV R6, RZ, RZ, -R6 ;  /* 0x000000ffff06c224 */ /* 0x000fe200078e0a06 */
[----:B------:R-:W-:Y:S01]  /*2220*/  ISETP.NE.AND P4, PT, RZ, c[0x0][0x178], PT ;  /* 0x00005e00ff007a0c */ /* 0x000fe20003f85270 */
[----:B------:R-:W-:Y:S01]  /*2230*/  IMAD R11, R50, 0x2, R10 ;  /* 0x00000002320b7824 */ /* 0x000fe200078e020a */
[----:B------:R-:W-:Y:S01]  /*2240*/  SEL R13, R146, RZ, !P6 ;  /* 0x000000ff920d7207 */ /* 0x000fe20007000000 */
[----:B------:R-:W-:Y:S01]  /*2250*/  @!P5 IMAD.MOV R73, RZ, RZ, -R73 ;  /* 0x000000ffff49d224 */ /* 0x000fe200078e0a49 */
[----:B------:R-:W-:Y:S01]  /*2260*/  ISETP.NE.AND P6, PT, RZ, c[0x0][0x17c], PT ;  /* 0x00005f00ff007a0c */ /* 0x000fe20003fc5270 */
[----:B------:R-:W-:Y:S01]  /*2270*/  IMAD R12, R50, 0x2, R11 ;  /* 0x00000002320c7824 */ /* 0x000fe200078e020b */
[----:B------:R-:W-:Y:S01]  /*2280*/  ISETP.NE.U32.AND P5, PT, R13, RZ, PT ;  /* 0x000000ff0d00720c */ /* 0x000fe20003fa5070 */
[----:B------:R-:W-:Y:S01]  /*2290*/  @!P3 IMAD.MOV R71, RZ, RZ, -R71 ;  /* 0x000000ffff47b224 */ /* 0x000fe200078e0a47 */
[----:B------:R-:W-:Y:S01]  /*22a0*/  ISETP.NE.U32.AND P3, PT, R4, RZ, PT ;  /* 0x000000ff0400720c */ /* 0x000fe20003f65070 */
[----:B------:R-:W-:Y:S01]  /*22b0*/  IMAD R13, R50, 0x2, R12 ;  /* 0x00000002320d7824 */ /* 0x000fe200078e020c */
[----:B------:R-:W-:Y:S01]  /*22c0*/  LOP3.LUT R4, RZ, c[0x0][0x17c], RZ, 0x33, !PT ;  /* 0x00005f00ff047a12 */ /* 0x000fe200078e33ff */
[----:B------:R-:W-:-:S02]  /*22d0*/  IMAD.SHL.U32 R221, R141, 0x4, RZ ;  /* 0x000000048ddd7824 */ /* 0x000fc400078e00ff */
[----:B------:R-:W-:Y:S01]  /*22e0*/  @!P4 LOP3.LUT R6, RZ, c[0x0][0x178], RZ, 0x33, !PT ;  /* 0x00005e00ff06ca12 */ /* 0x000fe200078e33ff */
[----:B------:R-:W-:Y:S01]  /*22f0*/  IMAD R14, R50, 0x2, R13 ;  /* 0x00000002320e7824 */ /* 0x000fe200078e020d */
[----:B------:R-:W-:Y:S01]  /*2300*/  SEL R32, R4, R47, !P6 ;  /* 0x0000002f04207207 */ /* 0x000fe20007000000 */
[----:B------:R-:W-:Y:S01]  /*2310*/  IMAD.SHL.U32 R219, R140, 0x4, RZ ;  /* 0x000000048cdb7824 */ /* 0x000fe200078e00ff */
[----:B------:R-:W-:Y:S01]  /*2320*/  SEL R47, R4, R5, !P6 ;  /* 0x00000005042f7207 */ /* 0x000fe20007000000 */
[----:B------:R-:W-:Y:S01]  /*2330*/  IMAD R144, R6, c[0x0][0x184], RZ ;  /* 0x0000610006907a24 */ /* 0x000fe200078e02ff */
[----:B------:R-:W-:Y:S01]  /*2340*/  SEL R26, R4, R35, !P6 ;  /* 0x00000023041a7207 */ /* 0x000fe20007000000 */
[----:B------:R-:W-:Y:S01]  /*2350*/  IMAD R5, R50, 0x2, R14 ;  /* 0x0000000232057824 */ /* 0x000fe200078e020e */
[----:B------:R-:W-:Y:S01]  /*2360*/  SEL R35, R4, R7, !P6 ;  /* 0x0000000704237207 */ /* 0x000fe20007000000 */
[----:B------:R-:W-:Y:S01]  /*2370*/  IMAD.SHL.U32 R145, R144, 0x4, RZ ;  /* 0x0000000490917824 */ /* 0x000fe200078e00ff */
[----:B------:R-:W-:Y:S01]  /*2380*/  SEL R22, R4, R27, !P6 ;  /* 0x0000001b04167207 */ /* 0x000fe20007000000 */
[----:B------:R-:W-:Y:S01]  /*2390*/  IMAD R7, R50, 0x2, R5 ;  /* 0x0000000232077824 */ /* 0x000fe200078e0205 */
[----:B------:R-:W-:Y:S01]  /*23a0*/  SEL R24, R4, R31, !P6 ;  /* 0x0000001f04187207 */ /* 0x000fe20007000000 */
[----:B------:R-:W-:Y:S01]  /*23b0*/  IMAD.SHL.U32 R217, R8, 0x4, RZ ;  /* 0x0000000408d97824 */ /* 0x000fe200078e00ff */
[----:B------:R-:W-:Y:S01]  /*23c0*/  IADD3 R72, P4, R145, c[0x0][0x160], RZ ;  /* 0x0000580091487a10 */ /* 0x000fe20007f9e0ff */
[----:B------:R-:W-:Y:S01]  /*23d0*/  IMAD R16, R50, 0x2, R7 ;  /* 0x0000000232107824 */ /* 0x000fe200078e0207 */
[C---:B------:R-:W-:Y:S01]  /*23e0*/  SEL R27, R4.reuse, R37, !P6 ;  /* 0x00000025041b7207 */ /* 0x040fe20007000000 */
[----:B------:R-:W-:Y:S01]  /*23f0*/  IMAD.SHL.U32 R215, R9, 0x4, RZ ;  /* 0x0000000409d77824 */ /* 0x000fe200078e00ff */
[----:B------:R-:W-:Y:S01]  /*2400*/  SEL R28, R4, R39, !P6 ;  /* 0x00000027041c7207 */ /* 0x000fe20007000000 */
[----:B------:R-:W-:Y:S01]  /*2410*/  IMAD.SHL.U32 R213, R10, 0x4, RZ ;  /* 0x000000040ad57824 */ /* 0x000fe200078e00ff */
[C---:B------:R-:W-:Y:S01]  /*2420*/  SEL R30, R4.reuse, R43, !P6 ;  /* 0x0000002b041e7207 */ /* 0x040fe20007000000 */
[----:B------:R-:W-:Y:S01]  /*2430*/  IMAD.SHL.U32 R211, R11, 0x4, RZ ;  /* 0x000000040bd37824 */ /* 0x000fe200078e00ff */
[----:B------:R-:W-:Y:S01]  /*2440*/  SEL R31, R4, R45, !P6 ;  /* 0x0000002d041f7207 */ /* 0x000fe20007000000 */
[----:B------:R-:W-:Y:S01]  /*2450*/  IMAD.SHL.U32 R209, R12, 0x4, RZ ;  /* 0x000000040cd17824 */ /* 0x000fe200078e00ff */
[C---:B------:R-:W-:Y:S01]  /*2460*/  SEL R18, R4.reuse, R15, !P6 ;  /* 0x0000000f04127207 */ /* 0x040fe20007000000 */
[----:B------:R-:W-:Y:S01]  /*2470*/  IMAD.SHL.U32 R227, R3, 0x4, RZ ;  /* 0x0000000403e37824 */ /* 0x000fe200078e00ff */
[----:B------:R-:W-:Y:S01]  /*2480*/  SEL R20, R4, R17, !P6 ;  /* 0x0000001104147207 */ /* 0x000fe20007000000 */
[----:B------:R-:W-:Y:S01]  /*2490*/  IMAD R17, R50, 0x2, R16 ;  /* 0x0000000232117824 */ /* 0x000fe200078e0210 */
[C---:B------:R-:W-:Y:S01]  /*24a0*/  SEL R19, R4.reuse, R19, !P6 ;  /* 0x0000001304137207 */ /* 0x040fe20007000000 */
[----:B------:R-:W-:Y:S01]  /*24b0*/  IMAD.SHL.U32 R207, R13, 0x4, RZ ;  /* 0x000000040dcf7824 */ /* 0x000fe200078e00ff */
[----:B------:R-:W-:Y:S01]  /*24c0*/  SEL R21, R4, R21, !P6 ;  /* 0x0000001504157207 */ /* 0x000fe20007000000 */
[----:B------:R-:W-:Y:S01]  /*24d0*/  IMAD.SHL.U32 R223, R142, 0x4, RZ ;  /* 0x000000048edf7824 */ /* 0x000fe200078e00ff */
[C---:B------:R-:W-:Y:S01]  /*24e0*/  SEL R23, R4.reuse, R23, !P6 ;  /* 0x0000001704177207 */ /* 0x040fe20007000000 */
[----:B------:R-:W-:Y:S01]  /*24f0*/  IMAD R15, R203, c[0x0][0x18c], RZ ;  /* 0x00006300cb0f7a24 */ /* 0x000fe200078e02ff */
[----:B------:R-:W-:Y:S01]  /*2500*/  SEL R25, R4, R25, !P6 ;  /* 0x0000001904197207 */ /* 0x000fe20007000000 */
[----:B------:R-:W-:Y:S01]  /*2510*/  IMAD.SHL.U32 R205, R14, 0x4, RZ ;  /* 0x000000040ecd7824 */ /* 0x000fe200078e00ff */
[C---:B------:R-:W-:Y:S01]  /*2520*/  SEL R29, R4.reuse, R29, !P6 ;  /* 0x0000001d041d7207 */ /* 0x040fe20007000000 */
[----:B------:R-:W-:Y:S01]  /*2530*/  IMAD.SHL.U32 R204, R15, 0x4, RZ ;  /* 0x000000040fcc7824 */ /* 0x000fe200078e00ff */
[----:B------:R-:W-:Y:S01]  /*2540*/  SEL R33, R4, R33, !P6 ;  /* 0x0000002104217207 */ /* 0x000fe20007000000 */
[----:B------:R-:W-:Y:S01]  /*2550*/  IMAD R22, R22, c[0x0][0x190], RZ ;  /* 0x0000640016167a24 */ /* 0x000fe200078e02ff */
[----:B------:R-:W-:Y:S01]  /*2560*/  SEL R41, R4, R41, !P6 ;  /* 0x0000002904297207 */ /* 0x000fe20007000000 */
[----:B------:R-:W-:Y:S01]  /*2570*/  IMAD R24, R24, c[0x0][0x190], RZ ;  /* 0x0000640018187a24 */ /* 0x000fe200078e02ff */
[----:B------:R-:W-:Y:S01]  /*2580*/  SEL R36, R4, R49, !P6 ;  /* 0x0000003104247207 */ /* 0x000fe20007000000 */
[----:B------:R-:W-:Y:S01]  /*2590*/  IMAD R26, R26, c[0x0][0x190], RZ ;  /* 0x000064001a1a7a24 */ /* 0x000fe200078e02ff */
[C---:B------:R-:W-:Y:S01]  /*25a0*/  SEL R37, R4.reuse, R51, !P6 ;  /* 0x0000003304257207 */ /* 0x040fe20007000000 */
        /* <DEDUP_REMOVED lines=9> */
[C---:B------:R-:W-:Y:S01]  /*2640*/  SEL R43, R4.reuse, R61, !P6 ;  /* 0x0000003d042b7207 */ /* 0x040fe20007000000 */
[----:B------:R-:W-:Y:S01]  /*2650*/  IMAD R47, R47, c[0x0][0x190], RZ ;  /* 0x000064002f2f7a24 */ /* 0x000fe200078e02ff */
[----:B------:R-:W-:-:S02]  /*2660*/  SEL R44, R4, R63, !P6 ;  /* 0x0000003f042c7207 */ /* 0x000fc40007000000 */
[C---:B------:R-:W-:Y:S02]  /*2670*/  SEL R45, R4.reuse, R65, !P6 ;  /* 0x00000041042d7207 */ /* 0x040fe40007000000 */
[C---:B------:R-:W-:Y:S02]  /*2680*/  SEL R46, R4.reuse, R67, !P6 ;  /* 0x00000043042e7207 */ /* 0x040fe40007000000 */
[C---:B------:R-:W-:Y:S02]  /*2690*/  SEL R115, R4.reuse, R69, !P6 ;  /* 0x0000004504737207 */ /* 0x040fe40007000000 */
[C---:B------:R-:W-:Y:S02]  /*26a0*/  SEL R119, R4.reuse, R71, !P6 ;  /* 0x0000004704777207 */ /* 0x040fe40007000000 */
[----:B------:R-:W-:Y:S02]  /*26b0*/  SEL R123, R4, R73, !P6 ;  /* 0x00000049047b7207 */ /* 0x000fe40007000000 */
[----:B------:R-:W-:-:S02]  /*26c0*/  LEA.HI.X.SX32 R34, R144, c[0x0][0x164], 0x2, P4 ;  /* 0x0000590090227a11 */ /* 0x000fc400020f16ff */
[-C--:B------:R-:W-:Y:S02]  /*26d0*/  LEA R4, P4, R5, R72.reuse, 0x2 ;  /* 0x0000004805047211 */ /* 0x080fe400078810ff */
[----:B------:R-:W-:Y:S02]  /*26e0*/  LEA R48, P6, R7, R72, 0x2 ;  /* 0x0000004807307211 */ /* 0x000fe400078c10ff */
[----:B------:R-:W-:Y:S02]  /*26f0*/  LEA.HI.X.SX32 R5, R5, R34, 0x2, P4 ;  /* 0x0000002205057211 */ /* 0x000fe400020f16ff */
[C---:B------:R-:W-:Y:S02]  /*2700*/  LEA R6, P4, R16.reuse, R72, 0x2 ;  /* 0x0000004810067211 */ /* 0x040fe400078810ff */
[-C--:B------:R-:W-:Y:S02]  /*2710*/  LEA.HI.X.SX32 R49, R7, R34.reuse, 0x2, P6 ;  /* 0x0000002207317211 */ /* 0x080fe400030f16ff */
[----:B------:R-:W-:Y:S01]  /*2720*/  LEA.HI.X.SX32 R7, R16, R34, 0x2, P4 ;  /* 0x0000002210077211 */ /* 0x000fe200020f16ff */
[----:B------:R-:W-:Y:S01]  /*2730*/  IMAD R16, R18, c[0x0][0x190], RZ ;  /* 0x0000640012107a24 */ /* 0x000fe200078e02ff */
[-C--:B------:R-:W-:Y:S01]  /*2740*/  IADD3 R50, P4, R225, R72.reuse, RZ ;  /* 0x00000048e1327210 */ /* 0x080fe20007f9e0ff */
[----:B------:R-:W-:Y:S01]  /*2750*/  IMAD R18, R19, c[0x0][0x190], RZ ;  /* 0x0000640013127a24 */ /* 0x000fe200078e02ff */
[----:B------:R-:W-:Y:S01]  /*2760*/  IADD3 R138, P6, R227, R72, RZ ;  /* 0x00000048e38a7210 */ /* 0x000fe20007fde0ff */
[----:B------:R-:W-:Y:S01]  /*2770*/  IMAD R19, R21, c[0x0][0x190], RZ ;  /* 0x0000640015137a24 */ /* 0x000fe200078e02ff */
[----:B------:R-:W-:Y:S01]  /*2780*/  LEA.HI.X.SX32 R51, R143, R34, 0x2, P4 ;  /* 0x000000228f337211 */ /* 0x000fe200020f16ff */
[----:B------:R-:W-:Y:S01]  /*2790*/  IMAD R21, R25, c[0x0][0x190], RZ ;  /* 0x0000640019157a24 */ /* 0x000fe200078e02ff */
[----:B------:R-:W-:Y:S01]  /*27a0*/  LEA R54, P4, R17, R72, 0x2 ;  /* 0x0000004811367211 */ /* 0x000fe200078810ff */
[----:B------:R-:W-:Y:S01]  /*27b0*/  IMAD R25, R33, c[0x0][0x190], RZ ;  /* 0x0000640021197a24 */ /* 0x000fe200078e02ff */
[-C--:B------:R-:W-:Y:S01]  /*27c0*/  LEA.HI.X.SX32 R139, R3, R34.reuse, 0x2, P6 ;  /* 0x00000022038b7211 */ /* 0x080fe200030f16ff */
[----:B------:R-:W-:Y:S01]  /*27d0*/  IMAD R33, R35, c[0x0][0x190], RZ ;  /* 0x0000640023217a24 */ /* 0x000fe200078e02ff */
        /* <DEDUP_REMOVED lines=8> */
[----:B------:R-:W-:Y:S01]  /*2860*/  IADD3 R58, P4, R219, R72, RZ ;  /* 0x00000048db3a7210 */ /* 0x000fe20007f9e0ff */
[----:B------:R-:W-:Y:S01]  /*2870*/  IMAD R35, R37, c[0x0][0x190], RZ ;  /* 0x0000640025237a24 */ /* 0x000fe200078e02ff */
[-C--:B------:R-:W-:Y:S01]  /*2880*/  LEA.HI.X.SX32 R53, R142, R34.reuse, 0x2, P6 ;  /* 0x000000228e357211 */ /* 0x080fe200030f16ff */
[----:B------:R-:W-:Y:S01]  /*2890*/  IMAD R37, R39, c[0x0][0x190], RZ ;  /* 0x0000640027257a24 */ /* 0x000fe200078e02ff */
[----:B------:R-:W-:Y:S01]  /*28a0*/  LEA.HI.X.SX32 R59, R140, R34, 0x2, P4 ;  /* 0x000000228c3b7211 */ /* 0x000fe200020f16ff */
[----:B------:R-:W-:Y:S01]  /*28b0*/  IMAD R39, R42, c[0x0][0x190], RZ ;  /* 0x000064002a277a24 */ /* 0x000fe200078e02ff */
[----:B------:R-:W-:Y:S01]  /*28c0*/  IADD3 R60, P4, R217, R72, RZ ;  /* 0x00000048d93c7210 */ /* 0x000fe20007f9e0ff */
[----:B------:R-:W-:Y:S01]  /*28d0*/  IMAD R41, R44, c[0x0][0x190], RZ ;  /* 0x000064002c297a24 */ /* 0x000fe200078e02ff */
[----:B------:R-:W-:Y:S01]  /*28e0*/  IADD3 R136, P6, R204, c[0x0][0x168], RZ ;  /* 0x00005a00cc887a10 */ /* 0x000fe20007fde0ff */
[----:B------:R-:W-:Y:S01]  /*28f0*/  IMAD R44, R115, c[0x0][0x190], RZ ;  /* 0x00006400732c7a24 */ /* 0x000fe200078e02ff */
[----:B------:R-:W-:Y:S01]  /*2900*/  LEA.HI.X.SX32 R61, R8, R34, 0x2, P4 ;  /* 0x00000022083d7211 */ /* 0x000fe200020f16ff */
[----:B------:R-:W-:Y:S01]  /*2910*/  IMAD R42, R45, c[0x0][0x190], RZ ;  /* 0x000064002d2a7a24 */ /* 0x000fe200078e02ff */
[----:B------:R-:W-:Y:S01]  /*2920*/  IADD3 R62, P4, R215, R72, RZ ;  /* 0x00000048d73e7210 */ /* 0x000fe20007f9e0ff */
[----:B------:R-:W-:Y:S01]  /*2930*/  IMAD R45, R119, c[0x0][0x190], RZ ;  /* 0x00006400772d7a24 */ /* 0x000fe200078e02ff */
[----:B------:R-:W-:Y:S01]  /*2940*/  LEA.HI.X.SX32 R137, R15, c[0x0][0x16c], 0x2, P6 ;  /* 0x00005b000f897a11 */ /* 0x000fe200030f16ff */
[----:B------:R1:W-:Y:S01]  /*2950*/  LDGSTS.E [R202+0x8000], [R138.64], P1 ;  /* 0x080000008aca7fae */ /* 0x0003e2000892184e */
[----:B------:R-:W-:-:S02]  /*2960*/  LEA.HI.X.SX32 R63, R9, R34, 0x2, P4 ;  /* 0x00000022093f7211 */ /* 0x000fc400020f16ff */
[----:B------:R-:W-:Y:S01]  /*2970*/  IADD3 R64, P4, R213, R72, RZ ;  /* 0x00000048d5407210 */ /* 0x000fe20007f9e0ff */
[----:B------:R2:W-:Y:S01]  /*2980*/  LDGSTS.E [R202+0x8400], [R52.64], P2 ;  /* 0x0840000034ca7fae */ /* 0x0005e2000912184e */
[----:B------:R-:W-:Y:S02]  /*2990*/  LEA R76, P6, R17, R136, 0x2 ;  /* 0x00000088114c7211 */ /* 0x000fe400078c10ff */
[----:B------:R-:W-:Y:S01]  /*29a0*/  LEA.HI.X.SX32 R65, R10, R34, 0x2, P4 ;  /* 0x000000220a417211 */ /* 0x000fe200020f16ff */
[----:B------:R3:W-:Y:S01]  /*29b0*/  LDGSTS.E [R202+0x8800], [R58.64], P3 ;  /* 0x088000003aca7fae */ /* 0x0007e2000992184e */
[----:B------:R-:W-:Y:S02]  /*29c0*/  IADD3 R66, P4, R211, R72, RZ ;  /* 0x00000048d3427210 */ /* 0x000fe40007f9e0ff */
[----:B------:R-:W-:Y:S01]  /*29d0*/  LEA.HI.X.SX32 R77, R17, R137, 0x2, P6 ;  /* 0x00000089114d7211 */ /* 0x000fe200030f16ff */
[----:B------:R4:W-:Y:S01]  /*29e0*/  LDGSTS.E [R202+0x8c00], [R62.64], P5 ;  /* 0x08c000003eca7fae */ /* 0x0009e2000a92184e */
[----:B------:R-:W-:Y:S01]  /*29f0*/  LEA.HI.X.SX32 R67, R11, R34, 0x2, P4 ;  /* 0x000000220b437211 */ /* 0x000fe200020f16ff */
[----:B-1----:R-:W-:Y:S01]  /*2a00*/  IMAD.WIDE R138, R159, 0x4, R138 ;  /* 0x000000049f8a7825 */ /* 0x002fe200078e028a */
[----:B------:R-:W-:-:S02]  /*2a10*/  IADD3 R68, P4, R209, R72, RZ ;  /* 0x00000048d1447210 */ /* 0x000fc40007f9e0ff */
[----:B------:R-:W-:Y:S01]  /*2a20*/  LEA R80, P6, R19, R136, 0x2 ;  /* 0x0000008813507211 */ /* 0x000fe200078c10ff */
[----:B--2---:R-:W-:Y:S01]  /*2a30*/  IMAD.WIDE R52, R161, 0x4, R52 ;  /* 0x00000004a1347825 */ /* 0x004fe200078e0234 */
[----:B------:R-:W-:Y:S02]  /*2a40*/  LEA.HI.X.SX32 R69, R12, R34, 0x2, P4 ;  /* 0x000000220c457211 */ /* 0x000fe400020f16ff */
[----:B------:R-:W-:Y:S02]  /*2a50*/  IADD3 R70, P4, R207, R72, RZ ;  /* 0x00000048cf467210 */ /* 0x000fe40007f9e0ff */
[----:B------:R-:W-:Y:S02]  /*2a60*/  LEA.HI.X.SX32 R81, R19, R137, 0x2, P6 ;  /* 0x0000008913517211 */ /* 0x000fe400030f16ff */
[----:B------:R-:W-:Y:S02]  /*2a70*/  LEA.HI.X.SX32 R71, R13, R34, 0x2, P4 ;  /* 0x000000220d477211 */ /* 0x000fe400020f16ff */
[----:B------:R-:W-:-:S02]  /*2a80*/  IADD3 R72, P4, R205, R72, RZ ;  /* 0x00000048cd487210 */ /* 0x000fc40007f9e0ff */
[C---:B------:R-:W-:Y:S02]  /*2a90*/  LEA R84, P6, R21.reuse, R136, 0x2 ;  /* 0x0000008815547211 */ /* 0x040fe400078c10ff */
[----:B------:R-:W-:Y:S01]  /*2aa0*/  LEA.HI.X.SX32 R73, R14, R34, 0x2, P4 ;  /* 0x000000220e497211 */ /* 0x000fe200020f16ff */
[----:B------:R-:W-:Y:S01]  /*2ab0*/  IMAD R34, R36, c[0x0][0x190], RZ ;  /* 0x0000640024227a24 */ /* 0x000fe200078e02ff */
[-C--:B------:R-:W-:Y:S01]  /*2ac0*/  LEA R74, P4, R16, R136.reuse, 0x2 ;  /* 0x00000088104a7211 */ /* 0x080fe200078810ff */
[----:B------:R-:W-:Y:S01]  /*2ad0*/  IMAD R36, R38, c[0x0][0x190], RZ ;  /* 0x0000640026247a24 */ /* 0x000fe200078e02ff */
[-C--:B------:R-:W-:Y:S01]  /*2ae0*/  LEA.HI.X.SX32 R85, R21, R137.reuse, 0x2, P6 ;  /* 0x0000008915557211 */ /* 0x080fe200030f16ff */
[----:B------:R-:W-:Y:S01]  /*2af0*/  IMAD R38, R40, c[0x0][0x190], RZ ;  /* 0x0000640028267a24 */ /* 0x000fe200078e02ff */
[-C--:B------:R-:W-:Y:S01]  /*2b00*/  LEA.HI.X.SX32 R75, R16, R137.reuse, 0x2, P4 ;  /* 0x00000089104b7211 */ /* 0x080fe200020f16ff */
[----:B------:R-:W-:Y:S01]  /*2b10*/  IMAD R40, R43, c[0x0][0x190], RZ ;  /* 0x000064002b287a24 */ /* 0x000fe200078e02ff */
[-C--:B------:R-:W-:Y:S01]  /*2b20*/  LEA R78, P4, R18, R136.reuse, 0x2 ;  /* 0x00000088124e7211 */ /* 0x080fe200078810ff */
[----:B------:R-:W-:Y:S01]  /*2b30*/  IMAD R43, R46, c[0x0][0x190], RZ ;  /* 0x000064002e2b7a24 */ /* 0x000fe200078e02ff */
[----:B------:R-:W-:Y:S01]  /*2b40*/  LEA R88, P6, R23, R136, 0x2 ;  /* 0x0000008817587211 */ /* 0x000fe200078c10ff */
[----:B------:R-:W-:Y:S01]  /*2b50*/  IMAD R46, R123, c[0x0][0x190], RZ ;  /* 0x000064007b2e7a24 */ /* 0x000fe200078e02ff */
[----:B------:R-:W-:-:S02]  /*2b60*/  LEA.HI.X.SX32 R79, R18, R137, 0x2, P4 ;  /* 0x00000089124f7211 */ /* 0x000fc400020f16ff */
[CC--:B------:R-:W-:Y:S02]  /*2b70*/  LEA R82, P4, R20.reuse, R136.reuse, 0x2 ;  /* 0x0000008814527211 */ /* 0x0c0fe400078810ff */
[-C--:B------:R-:W-:Y:S02]  /*2b80*/  LEA.HI.X.SX32 R89, R23, R137.reuse, 0x2, P6 ;  /* 0x0000008917597211 */ /* 0x080fe400030f16ff */
[-C--:B------:R-:W-:Y:S02]  /*2b90*/  LEA.HI.X.SX32 R83, R20, R137.reuse, 0x2, P4 ;  /* 0x0000008914537211 */ /* 0x080fe400020f16ff */
[CC--:B------:R-:W-:Y:S02]  /*2ba0*/  LEA R86, P4, R22.reuse, R136.reuse, 0x2 ;  /* 0x0000008816567211 */ /* 0x0c0fe400078810ff */
[----:B------:R-:W-:Y:S02]  /*2bb0*/  LEA R92, P6, R25, R136, 0x2 ;  /* 0x00000088195c7211 */ /* 0x000fe400078c10ff */
        /* <DEDUP_REMOVED lines=9> */
[CC--:B------:R-:W-:Y:S02]  /*2c50*/  LEA R100, P6, R29.reuse, R136.reuse, 0x2 ;  /* 0x000000881d647211 */ /* 0x0c0fe400078c10ff */
[-C--:B------:R-:W-:Y:S02]  /*2c60*/  LEA.HI.X.SX32 R99, R28, R137.reuse, 0x2, P4 ;  /* 0x000000891c637211 */ /* 0x080fe400020f16ff */
        /* <DEDUP_REMOVED lines=34> */
[C---:B------:R-:W-:Y:S02]  /*2e90*/  LEA R136, P6, R47.reuse, R136, 0x2 ;  /* 0x000000882f887211 */ /* 0x040fe400078c10ff */
[-C--:B------:R-:W-:Y:S02]  /*2ea0*/  LEA.HI.X.SX32 R135, R46, R137.reuse, 0x2, P4 ;  /* 0x000000892e877211 */ /* 0x080fe400020f16ff */
[----:B------:R-:W-:Y:S02]  /*2eb0*/  ISETP.GE.AND P4, PT, R220, c[0x0][0x180], PT ;  /* 0x00006000dc007a0c */ /* 0x000fe40003f86270 */
[----:B------:R-:W-:-:S02]  /*2ec0*/  LEA.HI.X.SX32 R137, R47, R137, 0x2, P6 ;  /* 0x000000892f897211 */ /* 0x000fc400030f16ff */
[----:B------:R-:W-:Y:S02]  /*2ed0*/  ISETP.GE.AND P6, PT, R216, c[0x0][0x180], PT ;  /* 0x00006000d8007a0c */ /* 0x000fe40003fc6270 */
[----:B------:R-:W-:Y:S02]  /*2ee0*/  SEL R147, R146, RZ, !P4 ;  /* 0x000000ff92937207 */ /* 0x000fe40006000000 */
[----:B------:R-:W-:Y:S02]  /*2ef0*/  ISETP.GE.AND P4, PT, R212, c[0x0][0x180], PT ;  /* 0x00006000d4007a0c */ /* 0x000fe40003f86270 */
[----:B------:R-:W-:Y:S02]  /*2f00*/  SEL R148, R146, RZ, !P6 ;  /* 0x000000ff92947207 */ /* 0x000fe40007000000 */
[----:B------:R-:W-:Y:S02]  /*2f10*/  ISETP.GE.AND P6, PT, R208, c[0x0][0x180], PT ;  /* 0x00006000d0007a0c */ /* 0x000fe40003fc6270 */
[----:B------:R-:W-:-:S02]  /*2f20*/  ISETP.NE.U32.AND P1, PT, R147, RZ, PT ;  /* 0x000000ff9300720c */ /* 0x000fc40003f25070 */
[----:B------:R-:W-:Y:S02]  /*2f30*/  SEL R147, R146, RZ, !P4 ;  /* 0x000000ff92937207 */ /* 0x000fe40006000000 */
[----:B------:R-:W-:Y:S02]  /*2f40*/  ISETP.NE.U32.AND P4, PT, R148, RZ, PT ;  /* 0x000000ff9400720c */ /* 0x000fe40003f85070 */
[----:B------:R-:W-:Y:S02]  /*2f50*/  SEL R148, R146, RZ, !P6 ;  /* 0x000000ff92947207 */ /* 0x000fe40007000000 */
[----:B------:R-:W-:Y:S02]  /*2f60*/  ISETP.GE.AND P3, PT, R231, c[0x0][0x180], PT ;  /* 0x00006000e7007a0c */ /* 0x000fe40003f66270 */
[----:B------:R-:W-:Y:S02]  /*2f70*/  ISETP.GE.AND P5, PT, R229, c[0x0][0x180], PT ;  /* 0x00006000e5007a0c */ /* 0x000fe40003fa6270 */
[----:B------:R-:W-:Y:S01]  /*2f80*/  ISETP.NE.U32.AND P2, PT, R147, RZ, PT ;  /* 0x000000ff9300720c */ /* 0x000fe20003f45070 */
[----:B------:R1:W-:Y:S01]  /*2f90*/  LDGSTS.E [R202+0x9000], [R66.64], P1 ;  /* 0x0900000042ca7fae */ /* 0x0003e2000892184e */
[----:B------:R-:W-:-:S02]  /*2fa0*/  ISETP.NE.U32.AND P6, PT, R148, RZ, PT ;  /* 0x000000ff9400720c */ /* 0x000fc40003fc5070 */
[C---:B------:R-:W-:Y:S01]  /*2fb0*/  SEL R147, R146.reuse, RZ, !P3 ;  /* 0x000000ff92937207 */ /* 0x040fe20005800000 */
[----:B------:R2:W-:Y:S01]  /*2fc0*/  LDGSTS.E [R202+0x9400], [R70.64], P4 ;  /* 0x0940000046ca7fae */ /* 0x0005e2000a12184e */
[----:B------:R-:W-:Y:S02]  /*2fd0*/  SEL R148, R146, RZ, !P5 ;  /* 0x000000ff92947207 */ /* 0x000fe40006800000 */
[----:B------:R-:W-:Y:S02]  /*2fe0*/  ISETP.GE.AND P3, PT, R222, c[0x0][0x180], PT ;  /* 0x00006000de007a0c */ /* 0x000fe40003f66270 */
[----:B------:R-:W-:Y:S02]  /*2ff0*/  ISETP.GE.AND P5, PT, R218, c[0x0][0x180], PT ;  /* 0x00006000da007a0c */ /* 0x000fe40003fa6270 */
[C---:B------:R-:W-:Y:S01]  /*3000*/  SEL R150, R146.reuse, RZ, !P3 ;  /* 0x000000ff92967207 */ /* 0x040fe20005800000 */
[----:B------:R5:W-:Y:S01]  /*3010*/  LDGSTS.E [R202+0x9800], [R4.64], P2 ;  /* 0x0980000004ca7fae */ /* 0x000be2000912184e */
[----:B------:R-:W-:-:S02]  /*3020*/  SEL R151, R146, RZ, !P5 ;  /* 0x000000ff92977207 */ /* 0x000fc40006800000 */
[----:B------:R-:W-:Y:S01]  /*3030*/  ISETP.GE.AND P3, PT, R210, c[0x0][0x180], PT ;  /* 0x00006000d2007a0c */ /* 0x000fe20003f66270 */
[----:B------:R1:W-:Y:S01]  /*3040*/  LDGSTS.E [R202+0x9c00], [R6.64], P6 ;  /* 0x09c0000006ca7fae */ /* 0x0003e2000b12184e */
[----:B------:R-:W-:Y:S02]  /*3050*/  ISETP.GE.AND P5, PT, R206, c[0x0][0x180], PT ;  /* 0x00006000ce007a0c */ /* 0x000fe40003fa6270 */
[C---:B------:R-:W-:Y:S02]  /*3060*/  SEL R153, R146.reuse, RZ, !P3 ;  /* 0x000000ff92997207 */ /* 0x040fe40005800000 */
[----:B------:R-:W-:Y:S02]  /*3070*/  SEL R154, R146, RZ, !P5 ;  /* 0x000000ff929a7207 */ /* 0x000fe40006800000 */
[----:B------:R-:W-:Y:S02]  /*3080*/  ISETP.GE.AND P3, PT, R233, UR8, PT ;  /* 0x00000008e9007c0c */ /* 0x000fe4000bf66270 */
[----:B------:R-:W-:-:S02]  /*3090*/  ISETP.NE.U32.AND P5, PT, R147, RZ, PT ;  /* 0x000000ff9300720c */ /* 0x000fc40003fa5070 */
[----:B------:R-:W-:Y:S02]  /*30a0*/  ISETP.GE.AND P1, PT, R226, c[0x0][0x180], PT ;  /* 0x00006000e2007a0c */ /* 0x000fe40003f26270 */
[----:B------:R-:W-:Y:S02]  /*30b0*/  ISETP.GE.AND P4, PT, R230, UR8, PT ;  /* 0x00000008e6007c0c */ /* 0x000fe4000bf86270 */
[----:B------:R-:W-:Y:S02]  /*30c0*/  SEL R147, RZ, 0x4, P3 ;  /* 0x00000004ff937807 */ /* 0x000fe40001800000 */
[----:B------:R-:W-:Y:S02]  /*30d0*/  ISETP.NE.U32.AND P3, PT, R148, RZ, PT ;  /* 0x000000ff9400720c */ /* 0x000fe40003f65070 */
[----:B------:R-:W-:Y:S02]  /*30e0*/  SEL R149, R146, RZ, !P1 ;  /* 0x000000ff92957207 */ /* 0x000fe40004800000 */
[----:B------:R-:W-:Y:S01]  /*30f0*/  SEL R148, RZ, 0x4, P4 ;  /* 0x00000004ff947807 */ /* 0x000fe20002000000 */
[----:B------:R1:W-:Y:S01]  /*3100*/  LDGSTS.E [R201+0x8200], [R50.64], P5 ;  /* 0x0820000032c97fae */ /* 0x0003e2000a92184e */
[----:B------:R-:W-:-:S02]  /*3110*/  ISETP.GE.AND P4, PT, R228, UR8, PT ;  /* 0x00000008e4007c0c */ /* 0x000fc4000bf86270 */
[----:B------:R-:W-:Y:S02]  /*3120*/  ISETP.NE.U32.AND P2, PT, R149, RZ, PT ;  /* 0x000000ff9500720c */ /* 0x000fe40003f45070 */
[----:B------:R-:W-:Y:S02]  /*3130*/  SEL R149, RZ, 0x4, P4 ;  /* 0x00000004ff957807 */ /* 0x000fe40002000000 */
[----:B------:R-:W-:Y:S01]  /*3140*/  ISETP.NE.U32.AND P4, PT, R150, RZ, PT ;  /* 0x000000ff9600720c */ /* 0x000fe20003f85070 */
[----:B------:R1:W-:Y:S01]  /*3150*/  LDGSTS.E [R201+0x8600], [R56.64], P3 ;  /* 0x0860000038c97fae */ /* 0x0003e2000992184e */
[----:B------:R-:W-:Y:S02]  /*3160*/  ISETP.NE.U32.AND P5, PT, R151, RZ, PT ;  /* 0x000000ff9700720c */ /* 0x000fe40003fa5070 */
[----:B------:R-:W-:Y:S02]  /*3170*/  ISETP.GE.AND P1, PT, R214, c[0x0][0x180], PT ;  /* 0x00006000d6007a0c */ /* 0x000fe40003f26270 */
[----:B------:R-:W-:-:S02]  /*3180*/  ISETP.GE.AND P6, PT, R224, UR8, PT ;  /* 0x00000008e0007c0c */ /* 0x000fc4000bfc6270 */
[----:B------:R-:W-:Y:S01]  /*3190*/  SEL R152, R146, RZ, !P1 ;  /* 0x000000ff92987207 */ /* 0x000fe20004800000 */
[----:B------:R1:W-:Y:S01]  /*31a0*/  LDGSTS.E [R201+0x8a00], [R60.64], P2 ;  /* 0x08a000003cc97fae */ /* 0x0003e2000912184e */
[----:B------:R-:W-:Y:S02]  /*31b0*/  ISETP.GE.AND P1, PT, R203, c[0x0][0x180], PT ;  /* 0x00006000cb007a0c */ /* 0x000fe40003f26270 */
[----:B------:R-:W-:Y:S01]  /*31c0*/  ISETP.NE.U32.AND P3, PT, R152, RZ, PT ;  /* 0x000000ff9800720c */ /* 0x000fe20003f65070 */
[----:B------:R1:W-:Y:S01]  /*31d0*/  LDGSTS.E [R201+0x8e00], [R64.64], P4 ;  /* 0x08e0000040c97fae */ /* 0x0003e2000a12184e */
[----:B------:R-:W-:Y:S02]  /*31e0*/  SEL R146, R146, RZ, !P1 ;  /* 0x000000ff92927207 */ /* 0x000fe40004800000 */
[----:B------:R-:W-:Y:S01]  /*31f0*/  ISETP.NE.U32.AND P2, PT, R153, RZ, PT ;  /* 0x000000ff9900720c */ /* 0x000fe20003f45070 */
[----:B------:R1:W-:Y:S01]  /*3200*/  LDGSTS.E [R201+0x9200], [R68.64], P5 ;  /* 0x0920000044c97fae */ /* 0x0003e2000a92184e */
[----:B------:R-:W-:-:S02]  /*3210*/  PLOP3.LUT P1, PT, PT, PT, UP1, 0x80, 0x0 ;  /* 0x000000000000781c */ /* 0x000fc40003f2f018 */
[----:B------:R-:W-:Y:S02]  /*3220*/  ISETP.NE.U32.AND P4, PT, R154, RZ, PT ;  /* 0x000000ff9a00720c */ /* 0x000fe40003f85070 */
[----:B------:R-:W-:Y:S02]  /*3230*/  ISETP.NE.U32.AND P5, PT, R146, RZ, PT ;  /* 0x000000ff9200720c */ /* 0x000fe40003fa5070 */
[----:B------:R-:W-:Y:S01]  /*3240*/  SEL R147, R147, RZ, P1 ;  /* 0x000000ff93937207 */ /* 0x000fe20000800000 */
[----:B------:R1:W-:Y:S01]  /*3250*/  LDGSTS.E [R201+0x9600], [R72.64], P3 ;  /* 0x0960000048c97fae */ /* 0x0003e2000992184e */
[----:B------:R-:W-:Y:S02]  /*3260*/  PLOP3.LUT P1, PT, PT, PT, UP1, 0x80, 0x0 ;  /* 0x000000000000781c */ /* 0x000fe40003f2f018 */
[----:B------:R-:W-:Y:S01]  /*3270*/  SEL R150, RZ, 0x4, P6 ;  /* 0x00000004ff967807 */ /* 0x000fe20003000000 */
[----:B------:R1:W-:Y:S01]  /*3280*/  LDGSTS.E [R201+0x9a00], [R48.64], P2 ;  /* 0x09a0000030c97fae */ /* 0x0003e2000912184e */
[----:B------:R-:W-:-:S02]  /*3290*/  SEL R148, R148, RZ, P1 ;  /* 0x000000ff94947207 */ /* 0x000fc40000800000 */
[----:B------:R-:W-:Y:S01]  /*32a0*/  PLOP3.LUT P1, PT, PT, PT, UP1, 0x80, 0x0 ;  /* 0x000000000000781c */ /* 0x000fe20003f2f018 */
[----:B------:R1:W-:Y:S01]  /*32b0*/  LDGSTS.E [R201+0x9e00], [R54.64], P4 ;  /* 0x09e0000036c97fae */ /* 0x0003e2000a12184e */
[----:B------:R-:W-:Y:S02]  /*32c0*/  ISETP.GE.AND P6, PT, R220, UR8, PT ;  /* 0x00000008dc007c0c */ /* 0x000fe4000bfc6270 */
[----:B------:R-:W-:Y:S01]  /*32d0*/  SEL R149, R149, RZ, P1 ;  /* 0x000000ff95957207 */ /* 0x000fe20000800000 */
[----:B------:R-:W0:Y:S01]  /*32e0*/  LDGDEPBAR ;  /* 0x00000000000079af */ /* 0x000e220000000000 */
[----:B------:R-:W-:Y:S02]  /*32f0*/  PLOP3.LUT P1, PT, PT, PT, UP1, 0x80, 0x0 ;  /* 0x000000000000781c */ /* 0x000fe40003f2f018 */
[----:B------:R-:W-:Y:S01]  /*3300*/  SEL R151, RZ, 0x4, P6 ;  /* 0x00000004ff977807 */ /* 0x000fe20003000000 */
[----:B------:R1:W-:Y:S01]  /*3310*/  LDGSTS.E [R200], [R74.64], P5 ;  /* 0x000000004ac87fae */ /* 0x0003e2000a92184e */
[----:B------:R-:W-:-:S02]  /*3320*/  ISETP.GE.AND P6, PT, R216, UR8, PT ;  /* 0x00000008d8007c0c */ /* 0x000fc4000bfc6270 */
[----:B------:R-:W-:Y:S01]  /*3330*/  SEL R150, R150, RZ, P1 ;  /* 0x000000ff96967207 */ /* 0x000fe20000800000 */
[----:B------:R1:W-:Y:S01]  /*3340*/  LDGSTS.E [R200+0x400], [R78.64], P5 ;  /* 0x004000004ec87fae */ /* 0x0003e2000a92184e */
[----:B------:R-:W-:Y:S02]  /*3350*/  PLOP3.LUT P1, PT, PT, PT, UP1, 0x80, 0x0 ;  /* 0x000000000000781c */ /* 0x000fe40003f2f018 */
[----:B------:R-:W-:Y:S01]  /*3360*/  SEL R152, RZ, 0x4, P6 ;  /* 0x00000004ff987807 */ /* 0x000fe20003000000 */
[----:B------:R1:W-:Y:S01]  /*3370*/  LDGSTS.E [R200+0x800], [R82.64], P5 ;  /* 0x0080000052c87fae */ /* 0x0003e2000a92184e */
[----:B------:R-:W-:Y:S02]  /*3380*/  ISETP.GE.AND P6, PT, R212, UR8, PT ;  /* 0x00000008d4007c0c */ /* 0x000fe4000bfc6270 */
[----:B------:R-:W-:Y:S01]  /*3390*/  SEL R151, R151, RZ, P1 ;  /* 0x000000ff97977207 */ /* 0x000fe20000800000 */
[----:B------:R1:W-:Y:S01]  /*33a0*/  LDGSTS.E [R200+0xc00], [R86.64], P5 ;  /* 0x00c0000056c87fae */ /* 0x0003e2000a92184e */
[----:B------:R-:W-:-:S02]  /*33b0*/  PLOP3.LUT P1, PT, PT, PT, UP1, 0x80, 0x0 ;  /* 0x000000000000781c */ /* 0x000fc40003f2f018 */
[----:B------:R-:W-:Y:S01]  /*33c0*/  SEL R153, RZ, 0x4, P6 ;  /* 0x00000004ff997807 */ /* 0x000fe20003000000 */
[----:B------:R1:W-:Y:S01]  /*33d0*/  LDGSTS.E [R200+0x1000], [R90.64], P5 ;  /* 0x010000005ac87fae */ /* 0x0003e2000a92184e */
[----:B------:R-:W-:Y:S02]  /*33e0*/  ISETP.GE.AND P6, PT, R208, UR8, PT ;  /* 0x00000008d0007c0c */ /* 0x000fe4000bfc6270 */
[----:B------:R-:W-:Y:S01]  /*33f0*/  SEL R152, R152, RZ, P1 ;  /* 0x000000ff98987207 */ /* 0x000fe20000800000 */
[----:B------:R1:W-:Y:S01]  /*3400*/  LDGSTS.E [R200+0x1400], [R94.64], P5 ;  /* 0x014000005ec87fae */ /* 0x0003e2000a92184e */
[----:B------:R-:W-:Y:S02]  /*3410*/  PLOP3.LUT P1, PT, PT, PT, UP1, 0x80, 0x0 ;  /* 0x000000000000781c */ /* 0x000fe40003f2f018 */
[----:B------:R-:W-:Y:S01]  /*3420*/  SEL R154, RZ, 0x4, P6 ;  /* 0x00000004ff9a7807 */ /* 0x000fe20003000000 */
[----:B------:R1:W-:Y:S01]  /*3430*/  LDGSTS.E [R200+0x1800], [R98.64], P5 ;  /* 0x0180000062c87fae */ /* 0x0003e2000a92184e */
        /* <DEDUP_REMOVED lines=10> */
[----:B------:R-:W-:Y:S01]  /*34e0*/  ISETP.NE.U32.AND P3, PT, R147, RZ, PT ;  /* 0x000000ff9300720c */ /* 0x000fe20003f65070 */
[----:B------:R1:W-:Y:S01]  /*34f0*/  LDGSTS.E [R200+0x2800], [R114.64], P5 ;  /* 0x0280000072c87fae */ /* 0x0003e2000a92184e */
[----:B------:R-:W-:Y:S02]  /*3500*/  SEL R147, RZ, 0x4, P6 ;  /* 0x00000004ff937807 */ /* 0x000fe40003000000 */
[----:B------:R-:W-:Y:S01]  /*3510*/  ISETP.GE.AND P6, PT, R226, UR8, PT ;  /* 0x00000008e2007c0c */ /* 0x000fe2000bfc6270 */
[----:B------:R1:W-:Y:S01]  /*3520*/  LDGSTS.E [R200+0x2c00], [R118.64], P5 ;  /* 0x02c0000076c87fae */ /* 0x0003e2000a92184e */
[----:B------:R-:W-:Y:S02]  /*3530*/  SEL R146, R146, RZ, P1 ;  /* 0x000000ff92927207 */ /* 0x000fe40000800000 */
[----:B------:R-:W-:Y:S01]  /*3540*/  PLOP3.LUT P1, PT, PT, PT, UP1, 0x80, 0x0 ;  /* 0x000000000000781c */ /* 0x000fe20003f2f018 */
[----:B------:R1:W-:Y:S01]  /*3550*/  LDGSTS.E [R200+0x3000], [R122.64], P5 ;  /* 0x030000007ac87fae */ /* 0x0003e2000a92184e */
[----:B------:R-:W-:-:S02]  /*3560*/  ISETP.NE.U32.AND P2, PT, R148, RZ, PT ;  /* 0x000000ff9400720c */ /* 0x000fc40003f45070 */
[----:B------:R-:W-:Y:S01]  /*3570*/  SEL R148, RZ, 0x4, P6 ;  /* 0x00000004ff947807 */ /* 0x000fe20003000000 */
[----:B------:R1:W-:Y:S01]  /*3580*/  LDGSTS.E [R200+0x3400], [R126.64], P5 ;  /* 0x034000007ec87fae */ /* 0x0003e2000a92184e */
[----:B------:R-:W-:Y:S02]  /*3590*/  ISETP.GE.AND P6, PT, R222, UR8, PT ;  /* 0x00000008de007c0c */ /* 0x000fe4000bfc6270 */
[----:B------:R-:W-:Y:S01]  /*35a0*/  SEL R147, R147, RZ, P1 ;  /* 0x000000ff93937207 */ /* 0x000fe20000800000 */
[----:B------:R1:W-:Y:S01]  /*35b0*/  LDGSTS.E [R200+0x3800], [R130.64], P5 ;  /* 0x0380000082c87fae */ /* 0x0003e2000a92184e */
[----:B------:R-:W-:Y:S02]  /*35c0*/  PLOP3.LUT P1, PT, PT, PT, UP1, 0x80, 0x0 ;  /* 0x000000000000781c */ /* 0x000fe40003f2f018 */
[----:B------:R-:W-:Y:S01]  /*35d0*/  ISETP.NE.U32.AND P4, PT, R149, RZ, PT ;  /* 0x000000ff9500720c */ /* 0x000fe20003f85070 */
[----:B------:R1:W-:Y:S01]  /*35e0*/  LDGSTS.E [R200+0x3c00], [R134.64], P5 ;  /* 0x03c0000086c87fae */ /* 0x0003e2000a92184e */
[----:B------:R-:W-:-:S02]  /*35f0*/  SEL R149, RZ, 0x4, P6 ;  /* 0x00000004ff957807 */ /* 0x000fc40003000000 */
[----:B------:R-:W-:Y:S01]  /*3600*/  ISETP.GE.AND P6, PT, R218, UR8, PT ;  /* 0x00000008da007c0c */ /* 0x000fe2000bfc6270 */
[----:B------:R1:W-:Y:S01]  /*3610*/  LDGSTS.E [R199+0x200], [R76.64], P5 ;  /* 0x002000004cc77fae */ /* 0x0003e2000a92184e */
[----:B------:R-:W-:Y:S02]  /*3620*/  SEL R148, R148, RZ, P1 ;  /* 0x000000ff94947207 */ /* 0x000fe40000800000 */
[----:B------:R-:W-:Y:S01]  /*3630*/  PLOP3.LUT P1, PT, PT, PT, UP1, 0x80, 0x0 ;  /* 0x000000000000781c */ /* 0x000fe20003f2f018 */
[----:B------:R1:W-:Y:S01]  /*3640*/  LDGSTS.E [R199+0x600], [R80.64], P5 ;  /* 0x0060000050c77fae */ /* 0x0003e2000a92184e */
[----:B------:R-:W-:Y:S02]  /*3650*/  SEL R155, RZ, 0x4, P6 ;  /* 0x00000004ff9b7807 */ /* 0x000fe40003000000 */
[----:B------:R-:W-:Y:S01]  /*3660*/  ISETP.GE.AND P6, PT, R214, UR8, PT ;  /* 0x00000008d6007c0c */ /* 0x000fe2000bfc6270 */
[----:B------:R1:W-:Y:S01]  /*3670*/  LDGSTS.E [R199+0xa00], [R84.64], P5 ;  /* 0x00a0000054c77fae */ /* 0x0003e2000a92184e */
[----:B------:R-:W-:-:S02]  /*3680*/  SEL R149, R149, RZ, P1 ;  /* 0x000000ff95957207 */ /* 0x000fc40000800000 */
[----:B------:R-:W-:Y:S01]  /*3690*/  PLOP3.LUT P1, PT, PT, PT, UP1, 0x80, 0x0 ;  /* 0x000000000000781c */ /* 0x000fe20003f2f018 */
[----:B------:R1:W-:Y:S01]  /*36a0*/  LDGSTS.E [R199+0xe00], [R88.64], P5 ;  /* 0x00e0000058c77fae */ /* 0x0003e2000a92184e */
[----:B------:R-:W-:Y:S02]  /*36b0*/  SEL R156, RZ, 0x4, P6 ;  /* 0x00000004ff9c7807 */ /* 0x000fe40003000000 */
[----:B------:R-:W-:Y:S01]  /*36c0*/  ISETP.GE.AND P6, PT, R210, UR8, PT ;  /* 0x00000008d2007c0c */ /* 0x000fe2000bfc6270 */
[----:B------:R1:W-:Y:S01]  /*36d0*/  LDGSTS.E [R199+0x1200], [R92.64], P5 ;  /* 0x012000005cc77fae */ /* 0x0003e2000a92184e */
[----:B------:R-:W-:Y:S02]  /*36e0*/  SEL R155, R155, RZ, P1 ;  /* 0x000000ff9b9b7207 */ /* 0x000fe40000800000 */
[----:B------:R-:W-:Y:S01]  /*36f0*/  PLOP3.LUT P1, PT, PT, PT, UP1, 0x80, 0x0 ;  /* 0x000000000000781c */ /* 0x000fe20003f2f018 */
[----:B------:R1:W-:Y:S01]  /*3700*/  LDGSTS.E [R199+0x1600], [R96.64], P5 ;  /* 0x0160000060c77fae */ /* 0x0003e2000a92184e */
[----:B------:R-:W-:-:S02]  /*3710*/  SEL R157, RZ, 0x4, P6 ;  /* 0x00000004ff9d7807 */ /* 0x000fc40003000000 */
[----:B------:R-:W-:Y:S01]  /*3720*/  ISETP.GE.AND P6, PT, R206, UR8, PT ;  /* 0x00000008ce007c0c */ /* 0x000fe2000bfc6270 */
[----:B------:R1:W-:Y:S01]  /*3730*/  LDGSTS.E [R199+0x1a00], [R100.64], P5 ;  /* 0x01a0000064c77fae */ /* 0x0003e2000a92184e */
[----:B------:R-:W-:Y:S02]  /*3740*/  SEL R156, R156, RZ, P1 ;  /* 0x000000ff9c9c7207 */ /* 0x000fe40000800000 */
[----:B------:R-:W-:Y:S01]  /*3750*/  PLOP3.LUT P1, PT, PT, PT, UP1, 0x80, 0x0 ;  /* 0x000000000000781c */ /* 0x000fe20003f2f018 */
[----:B------:R1:W-:Y:S03]  /*3760*/  LDGSTS.E [R199+0x1e00], [R104.64], P5 ;  /* 0x01e0000068c77fae */ /* 0x0003e6000a92184e */
[----:B------:R-:W-:Y:S01]  /*3770*/  SEL R157, R157, RZ, P1 ;  /* 0x000000ff9d9d7207 */ /* 0x000fe20000800000 */
[----:B------:R1:W-:Y:S01]  /*3780*/  LDGSTS.E [R199+0x2200], [R108.64], P5 ;  /* 0x022000006cc77fae */ /* 0x0003e2000a92184e */
[----:B------:R-:W-:-:S03]  /*3790*/  PLOP3.LUT P1, PT, PT, PT, UP1, 0x80, 0x0 ;  /* 0x000000000000781c */ /* 0x000fc60003f2f018 */
[----:B------:R1:W-:Y:S04]  /*37a0*/  LDGSTS.E [R199+0x2600], [R112.64], P5 ;  /* 0x0260000070c77fae */ /* 0x0003e8000a92184e */
[----:B------:R1:W-:Y:S04]  /*37b0*/  LDGSTS.E [R199+0x2a00], [R116.64], P5 ;  /* 0x02a0000074c77fae */ /* 0x0003e8000a92184e */
[----:B------:R1:W-:Y:S04]  /*37c0*/  LDGSTS.E [R199+0x2e00], [R120.64], P5 ;  /* 0x02e0000078c77fae */ /* 0x0003e8000a92184e */
[----:B------:R1:W-:Y:S04]  /*37d0*/  LDGSTS.E [R199+0x3200], [R124.64], P5 ;  /* 0x032000007cc77fae */ /* 0x0003e8000a92184e */
[----:B------:R1:W-:Y:S04]  /*37e0*/  LDGSTS.E [R199+0x3600], [R128.64], P5 ;  /* 0x0360000080c77fae */ /* 0x0003e8000a92184e */
[----:B------:R1:W-:Y:S04]  /*37f0*/  LDGSTS.E [R199+0x3a00], [R132.64], P5 ;  /* 0x03a0000084c77fae */ /* 0x0003e8000a92184e */
[----:B------:R1:W-:Y:S01]  /*3800*/  LDGSTS.E [R199+0x3e00], [R136.64], P5 ;  /* 0x03e0000088c77fae */ /* 0x0003e2000a92184e */
[----:B------:R-:W-:-:S02]  /*3810*/  ISETP.NE.U32.AND P5, PT, R150, RZ, PT ;  /* 0x000000ff9600720c */ /* 0x000fc40003fa5070 */
[----:B------:R-:W-:Y:S01]  /*3820*/  SEL R150, RZ, 0x4, P6 ;  /* 0x00000004ff967807 */ /* 0x000fe20003000000 */
[----:B------:R-:W0:Y:S04]  /*3830*/  LDGDEPBAR ;  /* 0x00000000000079af */ /* 0x000e280000000000 */
[----:B------:R-:W-:Y:S01]  /*3840*/  BAR.SYNC.DEFER_BLOCKING 0x0 ;  /* 0x0000000000007b1d */ /* 0x000fe20000010000 */
[----:B------:R-:W-:Y:S01]  /*3850*/  ISETP.NE.U32.AND P6, PT, R151, RZ, PT ;  /* 0x000000ff9700720c */ /* 0x000fe20003fc5070 */
[----:B------:R-:W-:Y:S01]  /*3860*/  IMAD.U32 R151, RZ, RZ, UR6 ;  /* 0x00000006ff977e24 */ /* 0x000fe2000f8e00ff */
[----:B------:R-:W-:Y:S02]  /*3870*/  SEL R150, R150, RZ, P1 ;  /* 0x000000ff96967207 */ /* 0x000fe40000800000 */
[----:B------:R-:W-:Y:S01]  /*3880*/  ISETP.NE.U32.AND P1, PT, R152, RZ, PT ;  /* 0x000000ff9800720c */ /* 0x000fe20003f25070 */
[----:B---3--:R-:W-:-:S04]  /*3890*/  IMAD.WIDE R58, R151, 0x4, R58 ;  /* 0x00000004973a7825 */ /* 0x008fc800078e023a */
[----:B-1----:R-:W-:Y:S01]  /*38a0*/  IMAD.WIDE R66, R151, 0x4, R66 ;  /* 0x0000000497427825 */ /* 0x002fe200078e0242 */
[----:B------:R-:W-:Y:S01]  /*38b0*/  @!PT LDS RZ, [RZ] ;  /* 0x00000000fffff984 */ /* 0x000fe20000000800 */
[----:B------:R-:W-:Y:S01]  /*38c0*/  @!PT LDS RZ, [RZ] ;  /* 0x00000000fffff984 */ /* 0x000fe20000000800 */
[----:B------:R-:W-:Y:S01]  /*38d0*/  @!PT LDS RZ, [RZ] ;  /* 0x00000000fffff984 */ /* 0x000fe20000000800 */
[----:B------:R1:W-:Y:S01]  /*38e0*/  LDGSTS.E [R202+0xa000], [R138.64], P3 ;  /* 0x0a0000008aca7fae */ /* 0x0003e2000992184e */
[----:B------:R-:W-:Y:S02]  /*38f0*/  ISETP.NE.U32.AND P3, PT, R153, RZ, PT ;  /* 0x000000ff9900720c */ /* 0x000fe40003f65070 */
[----:B------:R-:W-:Y:S01]  /*3900*/  IMAD.U32 R153, RZ, RZ, UR6 ;  /* 0x00000006ff997e24 */ /* 0x000fe2000f8e00ff */
[----:B------:R3:W-:Y:S01]  /*3910*/  LDGSTS.E [R202+0xa400], [R52.64], P2 ;  /* 0x0a40000034ca7fae */ /* 0x0007e2000912184e */
[----:B------:R-:W-:Y:S02]  /*3920*/  ISETP.NE.U32.AND P2, PT, R154, RZ, PT ;  /* 0x000000ff9a00720c */ /* 0x000fe40003f45070 */
[----:B----4-:R-:W-:Y:S01]  /*3930*/  IMAD.WIDE R62, R153, 0x4, R62 ;  /* 0x00000004993e7825 */ /* 0x010fe200078e023e */
[----:B------:R4:W-:Y:S01]  /*3940*/  LDGSTS.E [R202+0xa800], [R58.64], P4 ;  /* 0x0a8000003aca7fae */ /* 0x0009e2000a12184e */
[----:B------:R-:W-:-:S02]  /*3950*/  ISETP.NE.U32.AND P4, PT, R146, RZ, PT ;  /* 0x000000ff9200720c */ /* 0x000fc40003f85070 */
[----:B--2---:R-:W-:Y:S01]  /*3960*/  IMAD.WIDE R70, R153, 0x4, R70 ;  /* 0x0000000499467825 */ /* 0x004fe200078e0246 */
[----:B------:R2:W-:Y:S01]  /*3970*/  LDGSTS.E [R202+0xac00], [R62.64], P5 ;  /* 0x0ac000003eca7fae */ /* 0x0005e2000a92184e */
[----:B------:R-:W-:Y:S02]  /*3980*/  ISETP.NE.U32.AND P5, PT, R147, RZ, PT ;  /* 0x000000ff9300720c */ /* 0x000fe40003fa5070 */
[----:B-1----:R-:W-:Y:S02]  /*3990*/  IMAD.U32 R139, RZ, RZ, UR6 ;  /* 0x00000006ff8b7e24 */ /* 0x002fe4000f8e00ff */
[----:B---3--:R-:W-:Y:S01]  /*39a0*/  IMAD.U32 R53, RZ, RZ, UR6 ;  /* 0x00000006ff357e24 */ /* 0x008fe2000f8e00ff */
[----:B------:R1:W-:Y:S01]  /*39b0*/  LDGSTS.E [R202+0xb000], [R66.64], P6 ;  /* 0x0b00000042ca7fae */ /* 0x0003e2000b12184e */
[----:B-----5:R-:W-:Y:S01]  /*39c0*/  IMAD.WIDE R4, R139, 0x4, R4 ;  /* 0x000000048b047825 */ /* 0x020fe200078e0204 */
[----:B------:R-:W-:Y:S02]  /*39d0*/  ISETP.NE.U32.AND P6, PT, R148, RZ, PT ;  /* 0x000000ff9400720c */ /* 0x000fe40003fc5070 */
[----:B------:R3:W-:Y:S01]  /*39e0*/  LDGSTS.E [R202+0xb400], [R70.64], P1 ;  /* 0x0b40000046ca7fae */ /* 0x0007e2000892184e */
[----:B----4-:R-:W-:Y:S01]  /*39f0*/  IMAD.U32 R59, RZ, RZ, UR6 ;  /* 0x00000006ff3b7e24 */ /* 0x010fe2000f8e00ff */
[----:B------:R-:W-:Y:S01]  /*3a00*/  ISETP.NE.U32.AND P1, PT, R149, RZ, PT ;  /* 0x000000ff9500720c */ /* 0x000fe20003f25070 */
[----:B------:R-:W-:Y:S01]  /*3a10*/  IMAD.WIDE R50, R53, 0x4, R50 ;  /* 0x0000000435327825 */ /* 0x000fe200078e0232 */
[----:B------:R4:W-:Y:S01]  /*3a20*/  LDGSTS.E [R202+0xb800], [R4.64], P3 ;  /* 0x0b80000004ca7fae */ /* 0x0009e2000992184e */
[----:B------:R-:W-:-:S02]  /*3a30*/  ISETP.NE.U32.AND P3, PT, R155, RZ, PT ;  /* 0x000000ff9b00720c */ /* 0x000fc40003f65070 */
[----:B------:R-:W-:Y:S01]  /*3a40*/  IMAD.WIDE R6, R59, 0x4, R6 ;  /* 0x000000043b067825 */ /* 0x000fe200078e0206 */
[----:B-1----:R-:W-:-:S03]  /*3a50*/  CS2R R66, SRZ ;  /* 0x0000000000427805 */ /* 0x002fc6000001ff00 */
[----:B------:R-:W-:Y:S01]  /*3a60*/  IMAD.WIDE R56, R53, 0x4, R56 ;  /* 0x0000000435387825 */ /* 0x000fe200078e0238 */
[----:B------:R1:W-:Y:S01]  /*3a70*/  LDGSTS.E [R202+0xbc00], [R6.64], P2 ;  /* 0x0bc0000006ca7fae */ /* 0x0003e2000912184e */
[----:B------:R-:W-:Y:S01]  /*3a80*/  ISETP.NE.U32.AND P2, PT, R156, RZ, PT ;  /* 0x000000ff9c00720c */ /* 0x000fe20003f45070 */
[----:B---3--:R-:W-:Y:S01]  /*3a90*/  CS2R R70, SRZ ;  /* 0x0000000000467805 */ /* 0x008fe2000001ff00 */
[----:B------:R-:W-:Y:S01]  /*3aa0*/  IMAD.U32 R53, RZ, RZ, UR7 ;  /* 0x00000007ff357e24 */ /* 0x000fe2000f8e00ff */
[----:B------:R3:W-:Y:S01]  /*3ab0*/  LDGSTS.E [R201+0xa200], [R50.64], P4 ;  /* 0x0a20000032c97fae */ /* 0x0007e2000a12184e */
[----:B------:R-:W-:Y:S01]  /*3ac0*/  ISETP.NE.U32.AND P4, PT, R157, RZ, PT ;  /* 0x000000ff9d00720c */ /* 0x000fe20003f85070 */
[----:B------:R-:W-:Y:S02]  /*3ad0*/  IMAD.WIDE R60, R59, 0x4, R60 ;  /* 0x000000043b3c7825 */ /* 0x000fe400078e023c */
[----:B------:R5:W-:Y:S01]  /*3ae0*/  LDGSTS.E [R201+0xa600], [R56.64], P5 ;  /* 0x0a60000038c97fae */ /* 0x000be2000a92184e */
[----:B------:R-:W-:Y:S01]  /*3af0*/  ISETP.NE.U32.AND P5, PT, R150, RZ, PT ;  /* 0x000000ff9600720c */ /* 0x000fe20003fa5070 */
[----:B------:R-:W-:-:S02]  /*3b00*/  IMAD.WIDE R74, R53, 0x4, R74 ;  /* 0x00000004354a7825 */ /* 0x000fc400078e024a */
[----:B------:R2:W-:Y:S02]  /*3b10*/  LDGSTS.E [R201+0xaa00], [R60.64], P6 ;  /* 0x0aa000003cc97fae */ /* 0x0005e4000b12184e */
[----:B-1----:R-:W-:Y:S02]  /*3b20*/  IMAD.U32 R7, RZ, RZ, UR6 ;  /* 0x00000006ff077e24 */ /* 0x002fe4000f8e00ff */
[----:B------:R-:W-:-:S04]  /*3b30*/  IMAD.WIDE R76, R53, 0x4, R76 ;  /* 0x00000004354c7825 */ /* 0x000fc800078e024c */
[----:B------:R-:W-:-:S04]  /*3b40*/  IMAD.WIDE R78, R53, 0x4, R78 ;  /* 0x00000004354e7825 */ /* 0x000fc800078e024e */
[----:B------:R-:W-:-:S04]  /*3b50*/  IMAD.WIDE R80, R53, 0x4, R80 ;  /* 0x0000000435507825 */ /* 0x000fc800078e0250 */
[----:B------:R-:W-:-:S04]  /*3b60*/  IMAD.WIDE R82, R53, 0x4, R82 ;  /* 0x0000000435527825 */ /* 0x000fc800078e0252 */
[----:B------:R-:W-:-:S04]  /*3b70*/  IMAD.WIDE R84, R53, 0x4, R84 ;  /* 0x0000000435547825 */ /* 0x000fc800078e0254 */
[----:B------:R-:W-:-:S04]  /*3b80*/  IMAD.WIDE R86, R53, 0x4, R86 ;  /* 0x0000000435567825 */ /* 0x000fc800078e0256 */
[----:B------:R-:W-:-:S04]  /*3b90*/  IMAD.WIDE R88, R53, 0x4, R88 ;  /* 0x0000000435587825 */ /* 0x000fc800078e0258 */
[----:B------:R-:W-:-:S04]  /*3ba0*/  IMAD.WIDE R90, R53, 0x4, R90 ;  /* 0x00000004355a7825 */ /* 0x000fc800078e025a */
[C---:B----4-:R-:W-:Y:S02]  /*3bb0*/  IMAD.WIDE R4, R53.reuse, 0x4, R92 ;  /* 0x0000000435047825 */ /* 0x050fe400078e025c */
[----:B------:R-:W-:Y:S02]  /*3bc0*/  CS2R R92, SRZ ;  /* 0x00000000005c7805 */ /* 0x000fe4000001ff00 */
        /* <DEDUP_REMOVED lines=22> */
[----:B---3--:R-:W-:Y:S02]  /*3d30*/  IMAD.U32 R51, RZ, RZ, UR6 ;  /* 0x00000006ff337e24 */ /* 0x008fe4000f8e00ff */
[----:B------:R-:W-:Y:S02]  /*3d40*/  IMAD.U32 R53, RZ, RZ, UR6 ;  /* 0x00000006ff357e24 */ /* 0x000fe4000f8e00ff */
[----:B-----5:R-:W-:Y:S02]  /*3d50*/  IMAD.U32 R57, RZ, RZ, UR6 ;  /* 0x00000006ff397e24 */ /* 0x020fe4000f8e00ff */
[----:B------:R-:W-:-:S04]  /*3d60*/  IMAD.WIDE R64, R7, 0x4, R64 ;  /* 0x0000000407407825 */ /* 0x000fc800078e0240 */
[----:B------:R-:W-:Y:S01]  /*3d70*/  IMAD.WIDE R68, R51, 0x4, R68 ;  /* 0x0000000433447825 */ /* 0x000fe200078e0244 */
[----:B------:R1:W-:Y:S01]  /*3d80*/  LDGSTS.E [R201+0xae00], [R64.64], P1 ;  /* 0x0ae0000040c97fae */ /* 0x0003e2000892184e */
[----:B------:R-:W-:Y:S02]  /*3d90*/  CS2R R50, SRZ ;  /* 0x0000000000327805 */ /* 0x000fe4000001ff00 */
[----:B------:R-:W-:Y:S01]  /*3da0*/  IMAD.WIDE R72, R53, 0x4, R72 ;  /* 0x0000000435487825 */ /* 0x000fe200078e0248 */
[----:B------:R3:W-:Y:S03]  /*3db0*/  LDGSTS.E [R201+0xb200], [R68.64], P3 ;  /* 0x0b20000044c97fae */ /* 0x0007e6000992184e */
[----:B------:R-:W-:Y:S01]  /*3dc0*/  IMAD.WIDE R48, R57, 0x4, R48 ;  /* 0x0000000439307825 */ /* 0x000fe200078e0230 */
[----:B------:R4:W-:Y:S03]  /*3dd0*/  LDGSTS.E [R201+0xb600], [R72.64], P2 ;  /* 0x0b60000048c97fae */ /* 0x0009e6000912184e */
[----:B------:R-:W-:Y:S01]  /*3de0*/  IMAD.WIDE R54, R59, 0x4, R54 ;  /* 0x000000043b367825 */ /* 0x000fe200078e0236 */
[----:B------:R5:W-:Y:S01]  /*3df0*/  LDGSTS.E [R201+0xba00], [R48.64], P4 ;  /* 0x0ba0000030c97fae */ /* 0x000be2000a12184e */
[----:B-1----:R-:W-:-:S03]  /*3e00*/  CS2R R64, SRZ ;  /* 0x0000000000407805 */ /* 0x002fc6000001ff00 */
[----:B------:R2:W-:Y:S01]  /*3e10*/  LDGSTS.E [R201+0xbe00], [R54.64], P5 ;  /* 0x0be0000036c97fae */ /* 0x0005e2000a92184e */
[----:B---3--:R-:W-:-:S03]  /*3e20*/  CS2R R68, SRZ ;  /* 0x0000000000447805 */ /* 0x008fc6000001ff00 */
[----:B------:R-:W0:Y:S01]  /*3e30*/  LDGDEPBAR ;  /* 0x00000000000079af */ /* 0x000e220000000000 */
[----:B----4-:R-:W-:-:S03]  /*3e40*/  CS2R R72, SRZ ;  /* 0x0000000000487805 */ /* 0x010fc6000001ff00 */
[----:B------:R1:W-:Y:S01]  /*3e50*/  LDGSTS.E [R200+0x4000], [R74.64], P0 ;  /* 0x040000004ac87fae */ /* 0x0003e2000812184e */
[----:B-----5:R-:W-:-:S03]  /*3e60*/  CS2R R48, SRZ ;  /* 0x0000000000307805 */ /* 0x020fc6000001ff00 */
[----:B------:R3:W-:Y:S04]  /*3e70*/  LDGSTS.E [R200+0x4400], [R78.64], P0 ;  /* 0x044000004ec87fae */ /* 0x0007e8000812184e */
[----:B------:R4:W-:Y:S04]  /*3e80*/  LDGSTS.E [R200+0x4800], [R82.64], P0 ;  /* 0x0480000052c87fae */ /* 0x0009e8000812184e */
[----:B------:R5:W-:Y:S01]  /*3e90*/  LDGSTS.E [R200+0x4c00], [R86.64], P0 ;  /* 0x04c0000056c87fae */ /* 0x000be2000812184e */
[----:B-1----:R-:W-:-:S03]  /*3ea0*/  CS2R R74, SRZ ;  /* 0x00000000004a7805 */ /* 0x002fc6000001ff00 */
[----:B------:R1:W-:Y:S01]  /*3eb0*/  LDGSTS.E [R200+0x5000], [R90.64], P0 ;  /* 0x050000005ac87fae */ /* 0x0003e2000812184e */
[----:B---3--:R-:W-:-:S03]  /*3ec0*/  CS2R R78, SRZ ;  /* 0x00000000004e7805 */ /* 0x008fc6000001ff00 */
[----:B------:R3:W-:Y:S01]  /*3ed0*/  LDGSTS.E [R200+0x5400], [R94.64], P0 ;  /* 0x054000005ec87fae */ /* 0x0007e2000812184e */
[----:B----4-:R-:W-:-:S03]  /*3ee0*/  CS2R R82, SRZ ;  /* 0x0000000000527805 */ /* 0x010fc6000001ff00 */
[----:B------:R4:W-:Y:S01]  /*3ef0*/  LDGSTS.E [R200+0x5800], [R98.64], P0 ;  /* 0x0580000062c87fae */ /* 0x0009e2000812184e */
[----:B-----5:R-:W-:-:S03]  /*3f00*/  CS2R R86, SRZ ;  /* 0x0000000000567805 */ /* 0x020fc6000001ff00 */
        /* <DEDUP_REMOVED lines=18> */
[----:B------:R1:W-:Y:S04]  /*4030*/  LDGSTS.E [R199+0x4200], [R76.64], P0 ;  /* 0x042000004cc77fae */ /* 0x0003e8000812184e */
        /* <DEDUP_REMOVED lines=26> */
[----:B------:R-:W-:-:S03]  /*41e0*/  PLOP3.LUT P0, PT, PT, PT, UP0, 0x40, 0x0 ;  /* 0x000000000000781c */ /* 0x000fc60003f0e808 */
[----:B------:R-:W0:Y:S10]  /*41f0*/  LDGDEPBAR ;  /* 0x00000000000079af */ /* 0x000e340000000000 */
[----:B------:R-:W-:Y:S05]  /*4200*/  @P0 BRA `(.L_x_0) ;  /* 0x00002da000000947 */ /* 0x000fea0003800000 */
[----:B--2---:R-:W-:Y:S01]  /*4210*/  SHF.R.S32.HI R48, RZ, 0x1f, R9 ;  /* 0x0000001fff307819 */ /* 0x004fe20000011409 */
[----:B------:R-:W-:Y:S01]  /*4220*/  USHF.R.S32.HI UR11, URZ, 0x1f, UR6 ;  /* 0x0000001f3f0b7899 */ /* 0x000fe20008011406 */
[----:B------:R-:W-:Y:S01]  /*4230*/  SHF.R.S32.HI R49, RZ, 0x1f, R8 ;  /* 0x0000001fff317819 */ /* 0x000fe20000011408 */
[----:B------:R-:W-:Y:S01]  /*4240*/  IMAD.U32 R190, RZ, RZ, UR6 ;  /* 0x00000006ffbe7e24 */ /* 0x000fe2000f8e00ff */
[----:B------:R-:W-:Y:S01]  /*4250*/  SHF.L.U64.HI R9, R9, 0x2, R48 ;  /* 0x0000000209097819 */ /* 0x000fe20000010230 */
[----:B------:R-:W-:Y:S01]  /*4260*/  USHF.R.S32.HI UR12, URZ, 0x1f, UR7 ;  /* 0x0000001f3f0c7899 */ /* 0x000fe20008011407 */
[----:B------:R-:W-:Y:S01]  /*4270*/  SHF.R.S32.HI R51, RZ, 0x1f, R12 ;  /* 0x0000001fff337819 */ /* 0x000fe2000001140c */
[----:B------:R-:W-:Y:S01]  /*4280*/  USHF.L.U32 UR4, UR7, 0x3, URZ ;  /* 0x0000000307047899 */ /* 0x000fe2000800063f */
[----:B------:R-:W-:Y:S01]  /*4290*/  SHF.R.S32.HI R48, RZ, 0x1f, R11 ;  /* 0x0000001fff307819 */ /* 0x000fe2000001140b */
[----:B------:R-:W-:Y:S01]  /*42a0*/  USHF.L.U64.HI UR10, UR7, 0x3, UR12 ;  /* 0x00000003070a7899 */ /* 0x000fe2000801020c */
[----:B------:R-:W-:Y:S01]  /*42b0*/  SHF.L.U64.HI R8, R8, 0x2, R49 ;  /* 0x0000000208087819 */ /* 0x000fe20000010231 */
[----:B------:R-:W-:Y:S01]  /*42c0*/  USHF.R.S32.HI UR8, URZ, 0x1f, UR5 ;  /* 0x0000001f3f087899 */ /* 0x000fe20008011405 */
[----:B------:R-:W-:Y:S01]  /*42d0*/  SHF.L.U64.HI R12, R12, 0x2, R51 ;  /* 0x000000020c0c7819 */ /* 0x000fe20000010233 */
[----:B------:R-:W-:Y:S01]  /*42e0*/  IMAD R192, R206, c[0x0][0x188], RZ ;  /* 0x00006200cec07a24 */ /* 0x000fe200078e02ff */
[----:B------:R-:W-:Y:S01]  /*42f0*/  SHF.R.S32.HI R49, RZ, 0x1f, R10 ;  /* 0x0000001fff317819 */ /* 0x000fe2000001140a */
[----:B------:R-:W-:Y:S01]  /*4300*/  ULEA.HI UR8, UR8, UR5, URZ, 0x5 ;  /* 0x0000000508087291 */ /* 0x000fe2000f8f283f */
[----:B------:R-:W-:Y:S01]  /*4310*/  SHF.R.S32.HI R50, RZ, 0x1f, R13 ;  /* 0x0000001fff327819 */ /* 0x000fe2000001140d */
[----:B------:R-:W-:Y:S01]  /*4320*/  IMAD R191, R208, c[0x0][0x188], RZ ;  /* 0x00006200d0bf7a24 */ /* 0x000fe200078e02ff */
[----:B------:R-:W-:Y:S01]  /*4330*/  SHF.L.U64.HI R11, R11, 0x2, R48 ;  /* 0x000000020b0b7819 */ /* 0x000fe20000010230 */
[----:B------:R-:W-:Y:S01]  /*4340*/  USHF.R.S32.HI UR8, URZ, 0x5, UR8 ;  /* 0x000000053f087899 */ /* 0x000fe20008011408 */
[----:B------:R-:W-:Y:S01]  /*4350*/  SHF.R.S32.HI R51, RZ, 0x1f, R14 ;  /* 0x0000001fff337819 */ /* 0x000fe2000001140e */
[----:B------:R-:W-:Y:S01]  /*4360*/  IMAD R189, R210, c[0x0][0x188], RZ ;  /* 0x00006200d2bd7a24 */ /* 0x000fe200078e02ff */
[----:B------:R-:W-:Y:S01]  /*4370*/  SHF.R.S32.HI R48, RZ, 0x1f, R15 ;  /* 0x0000001fff307819 */ /* 0x000fe2000001140f */
[----:B------:R-:W-:Y:S01]  /*4380*/  IMAD R187, R212, c[0x0][0x188], RZ ;  /* 0x00006200d4bb7a24 */ /* 0x000fe200078e02ff */
[----:B------:R-:W-:Y:S01]  /*4390*/  SHF.R.S32.HI R5, RZ, 0x1f, R144 ;  /* 0x0000001fff057819 */ /* 0x000fe20000011490 */
[----:B------:R-:W-:Y:S01]  /*43a0*/  CS2R R92, SRZ ;  /* 0x00000000005c7805 */ /* 0x000fe2000001ff00 */
[----:B------:R-:W-:Y:S01]  /*43b0*/  SHF.L.U64.HI R10, R10, 0x2, R49 ;  /* 0x000000020a0a7819 */ /* 0x000fe20000010231 */
[----:B------:R-:W-:Y:S01]  /*43c0*/  CS2R R94, SRZ ;  /* 0x00000000005e7805 */ /* 0x000fe2000001ff00 */
[----:B------:R-:W-:Y:S01]  /*43d0*/  SHF.L.U64.HI R13, R13, 0x2, R50 ;  /* 0x000000020d0d7819 */ /* 0x000fe20000010232 */
[----:B------:R-:W-:Y:S01]  /*43e0*/  IMAD.U32 R50, RZ, RZ, UR11 ;  /* 0x0000000bff327e24 */ /* 0x000fe2000f8e00ff */
[----:B------:R-:W-:Y:S01]  /*43f0*/  SHF.L.U64.HI R14, R14, 0x2, R51 ;  /* 0x000000020e0e7819 */ /* 0x000fe20000010233 */
[----:B------:R-:W-:Y:S01]  /*4400*/  IMAD.U32 R51, RZ, RZ, UR6 ;  /* 0x00000006ff337e24 */ /* 0x000fe2000f8e00ff */
[C---:B------:R-:W-:Y:S01]  /*4410*/  LOP3.LUT R198, R181.reuse, 0x3, RZ, 0xc0, !PT ;  /* 0x00000003b5c67812 */ /* 0x040fe200078ec0ff */
[----:B------:R-:W-:Y:S01]  /*4420*/  CS2R R100, SRZ ;  /* 0x0000000000647805 */ /* 0x000fe2000001ff00 */
[----:B------:R-:W-:Y:S01]  /*4430*/  LOP3.LUT R49, R181, 0x1c, RZ, 0xc0, !PT ;  /* 0x0000001cb5317812 */ /* 0x000fe200078ec0ff */
[----:B------:R-:W-:Y:S01]  /*4440*/  CS2R R102, SRZ ;  /* 0x0000000000667805 */ /* 0x000fe2000001ff00 */
[----:B------:R-:W-:Y:S01]  /*4450*/  SHF.L.U64.HI R15, R15, 0x2, R48 ;  /* 0x000000020f0f7819 */ /* 0x000fe20000010230 */
[----:B------:R-:W-:Y:S01]  /*4460*/  CS2R R104, SRZ ;  /* 0x0000000000687805 */ /* 0x000fe2000001ff00 */
[----:B------:R-:W-:Y:S01]  /*4470*/  SHF.L.U64.HI R179, R144, 0x2, R5 ;  /* 0x0000000290b37819 */ /* 0x000fe20000010205 */
[----:B------:R-:W-:Y:S01]  /*4480*/  IMAD R198, R198, 0x120, R49 ;  /* 0x00000120c6c67824 */ /* 0x000fe200078e0231 */
[----:B------:R-:W-:Y:S01]  /*4490*/  LEA R190, P0, R190, R145, 0x3 ;  /* 0x00000091bebe7211 */ /* 0x000fe200078018ff */
[----:B------:R-:W-:Y:S01]  /*44a0*/  CS2R R106, SRZ ;  /* 0x00000000006a7805 */ /* 0x000fe2000001ff00 */
[----:B------:R-:W-:Y:S01]  /*44b0*/  LOP3.LUT R48, R181, 0x7, RZ, 0xc0, !PT ;  /* 0x00000007b5307812 */ /* 0x000fe200078ec0ff */
[----:B------:R-:W-:Y:S01]  /*44c0*/  CS2R R108, SRZ ;  /* 0x00000000006c7805 */ /* 0x000fe2000001ff00 */
[----:B------:R-:W-:Y:S01]  /*44d0*/  LEA.HI.X R179, R51, R179, R50, 0x3, P0 ;  /* 0x000000b333b37211 */ /* 0x000fe200000f1c32 */
[----:B------:R-:W-:Y:S01]  /*44e0*/  IMAD.SHL.U32 R50, R181, 0x2, RZ ;  /* 0x00000002b5327824 */ /* 0x000fe200078e00ff */
[----:B------:R-:W-:Y:S01]  /*44f0*/  SHF.R.S32.HI R58, RZ, 0x1f, R47 ;  /* 0x0000001fff3a7819 */ /* 0x000fe2000001142f */
[----:B------:R-:W-:Y:S01]  /*4500*/  IMAD.SHL.U32 R49, R48, 0x10, RZ ;  /* 0x0000001030317824 */ /* 0x000fe200078e00ff */
[----:B------:R-:W-:Y:S01]  /*4510*/  SHF.R.S32.HI R51, RZ, 0x1f, R46 ;  /* 0x0000001fff337819 */ /* 0x000fe2000001142e */
[----:B------:R-:W-:Y:S01]  /*4520*/  CS2R R110, SRZ ;  /* 0x00000000006e7805 */ /* 0x000fe2000001ff00 */
[----:B------:R-:W-:Y:S01]  /*4530*/  SHF.R.S32.HI R56, RZ, 0x1f, R45 ;  /* 0x0000001fff387819 */ /* 0x000fe2000001142d */
[----:B------:R-:W-:Y:S01]  /*4540*/  CS2R R120, SRZ ;  /* 0x0000000000787805 */ /* 0x000fe2000001ff00 */
[----:B------:R-:W-:Y:S01]  /*4550*/  LEA R54, P0, R47, UR4, 0x2 ;  /* 0x000000042f367c11 */ /* 0x000fe2000f8010ff */
[----:B------:R-:W-:Y:S01]  /*4560*/  CS2R R122, SRZ ;  /* 0x00000000007a7805 */ /* 0x000fe2000001ff00 */
[C---:B------:R-:W-:Y:S01]  /*4570*/  LEA R53, P1, R46.reuse, UR4, 0x2 ;  /* 0x000000042e357c11 */ /* 0x040fe2000f8210ff */
[----:B------:R-:W-:Y:S01]  /*4580*/  CS2R R116, SRZ ;  /* 0x0000000000747805 */ /* 0x000fe2000001ff00 */
[----:B------:R-:W-:Y:S01]  /*4590*/  LEA R52, P2, R45, UR4, 0x2 ;  /* 0x000000042d347c11 */ /* 0x000fe2000f8410ff */
[----:B------:R-:W-:Y:S01]  /*45a0*/  CS2R R118, SRZ ;  /* 0x0000000000767805 */ /* 0x000fe2000001ff00 */
[----:B------:R-:W-:Y:S01]  /*45b0*/  LOP3.LUT R49, R49, 0x30, R50, 0x78, !PT ;  /* 0x0000003031317812 */ /* 0x000fe200078e7832 */
[----:B------:R-:W-:Y:S01]  /*45c0*/  CS2R R112, SRZ ;  /* 0x0000000000707805 */ /* 0x000fe2000001ff00 */
[----:B------:R-:W-:Y:S01]  /*45d0*/  LEA.HI.X R47, R47, UR10, R58, 0x2, P0 ;  /* 0x0000000a2f2f7c11 */ /* 0x000fe200080f143a */
[----:B------:R-:W-:Y:S01]  /*45e0*/  CS2R R114, SRZ ;  /* 0x0000000000727805 */ /* 0x000fe2000001ff00 */
[----:B------:R-:W-:Y:S01]  /*45f0*/  LEA.HI.X R46, R46, UR10, R51, 0x2, P1 ;  /* 0x0000000a2e2e7c11 */ /* 0x000fe200088f1433 */
[----:B------:R-:W-:Y:S01]  /*4600*/  CS2R R64, SRZ ;  /* 0x0000000000407805 */ /* 0x000fe2000001ff00 */
[----:B------:R-:W-:Y:S01]  /*4610*/  LEA.HI.X R45, R45, UR10, R56, 0x2, P2 ;  /* 0x0000000a2d2d7c11 */ /* 0x000fe200090f1438 */
[----:B------:R-:W-:Y:S01]  /*4620*/  CS2R R66, SRZ ;  /* 0x0000000000427805 */ /* 0x000fe2000001ff00 */
[----:B------:R-:W-:Y:S01]  /*4630*/  SHF.R.S32.HI R61, RZ, 0x1f, R44 ;  /* 0x0000001fff3d7819 */ /* 0x000fe2000001142c */
[----:B------:R-:W-:Y:S01]  /*4640*/  CS2R R68, SRZ ;  /* 0x0000000000447805 */ /* 0x000fe2000001ff00 */
[----:B------:R-:W-:Y:S01]  /*4650*/  SHF.R.S32.HI R56, RZ, 0x1f, R43 ;  /* 0x0000001fff387819 */ /* 0x000fe2000001142b */
[----:B------:R-:W-:Y:S01]  /*4660*/  CS2R R70, SRZ ;  /* 0x0000000000467805 */ /* 0x000fe2000001ff00 */
[----:B------:R-:W-:Y:S01]  /*4670*/  SHF.R.S32.HI R50, RZ, 0x1f, R41 ;  /* 0x0000001fff327819 */ /* 0x000fe20000011429 */
[----:B------:R-:W-:Y:S01]  /*4680*/  CS2R R76, SRZ ;  /* 0x00000000004c7805 */ /* 0x000fe2000001ff00 */
[C---:B------:R-:W-:Y:S01]  /*4690*/  LEA R60, P0, R44.reuse, UR4, 0x2 ;  /* 0x000000042c3c7c11 */ /* 0x040fe2000f8010ff */
[----:B------:R-:W-:Y:S01]  /*46a0*/  CS2R R78, SRZ ;  /* 0x00000000004e7805 */ /* 0x000fe2000001ff00 */
[----:B------:R-:W-:Y:S01]  /*46b0*/  LEA R59, P1, R43, UR4, 0x2 ;  /* 0x000000042b3b7c11 */ /* 0x000fe2000f8210ff */
[----:B------:R-:W-:Y:S01]  /*46c0*/  CS2R R88, SRZ ;  /* 0x0000000000587805 */ /* 0x000fe2000001ff00 */
[----:B------:R-:W-:Y:S01]  /*46d0*/  LEA R55, P3, R41, UR4, 0x2 ;  /* 0x0000000429377c11 */ /* 0x000fe2000f8610ff */
[----:B------:R-:W-:Y:S01]  /*46e0*/  CS2R R90, SRZ ;  /* 0x00000000005a7805 */ /* 0x000fe2000001ff00 */
[----:B------:R-:W-:Y:S01]  /*46f0*/  SHF.R.S32.HI R4, RZ, 0x1f, R3 ;  /* 0x0000001fff047819 */ /* 0x000fe20000011403 */
        /* <DEDUP_REMOVED lines=11> */
[----:B------:R-:W-:Y:S01]  /*47b0*/  LEA R57, P2, R42, UR4, 0x2 ;  /* 0x000000042a397c11 */ /* 0x000fe2000f8410ff */
[----:B------:R-:W-:Y:S01]  /*47c0*/  CS2R R84, SRZ ;  /* 0x0000000000547805 */ /* 0x000fe2000001ff00 */
[----:B------:R-:W-:Y:S01]  /*47d0*/  SHF.R.S32.HI R63, RZ, 0x1f, R40 ;  /* 0x0000001fff3f7819 */ /* 0x000fe20000011428 */
[----:B------:R-:W-:Y:S01]  /*47e0*/  CS2R R86, SRZ ;  /* 0x0000000000567805 */ /* 0x000fe2000001ff00 */
[----:B------:R-:W-:Y:S01]  /*47f0*/  SHF.R.S32.HI R62, RZ, 0x1f, R39 ;  /* 0x0000001fff3e7819 */ /* 0x000fe20000011427 */
[----:B------:R-:W-:Y:S01]  /*4800*/  USHF.L.U32 UR16, UR7, 0x2, URZ ;  /* 0x0000000207107899 */ /* 0x000fe2000800063f */
[----:B------:R-:W-:Y:S01]  /*4810*/  SHF.R.S32.HI R50, RZ, 0x1f, R37 ;  /* 0x0000001fff327819 */ /* 0x000fe20000011425 */
[----:B------:R-:W-:Y:S01]  /*4820*/  USHF.L.U64.HI UR7, UR7, 0x2, UR12 ;  /* 0x0000000207077899 */ /* 0x000fe2000801020c */
[----:B------:R-:W-:Y:S01]  /*4830*/  LEA R124, P0, R40, UR4, 0x2 ;  /* 0x00000004287c7c11 */ /* 0x000fe2000f8010ff */
[----:B------:R-:W-:Y:S01]  /*4840*/  UIADD3 UR9, UR9, -0x40, URZ ;  /* 0xffffffc009097890 */ /* 0x000fe2000fffe03f */
[----:B------:R-:W-:Y:S01]  /*4850*/  LEA R61, P1, R39, UR4, 0x2 ;  /* 0x00000004273d7c11 */ /* 0x000fe2000f8210ff */
[----:B------:R-:W-:Y:S01]  /*4860*/  USHF.L.U64.HI UR11, UR6, 0x2, UR11 ;  /* 0x00000002060b7899 */ /* 0x000fe2000801020b */
[----:B------:R-:W-:Y:S01]  /*4870*/  LEA R56, P3, R37, UR4, 0x2 ;  /* 0x0000000425387c11 */ /* 0x000fe2000f8610ff */
[----:B------:R-:W-:Y:S01]  /*4880*/  UIADD3 UR12, UR8, -0x2, URZ ;  /* 0xfffffffe080c7890 */ /* 0x000fe2000fffe03f */
[----:B------:R-:W-:Y:S01]  /*4890*/  SHF.L.U64.HI R3, R3, 0x2, R4 ;  /* 0x0000000203037819 */ /* 0x000fe20000010204 */
[----:B------:R-:W-:Y:S01]  /*48a0*/  UMOV UR5, 0xffffffff ;  /* 0xffffffff00057882 */ /* 0x000fe20000000000 */
[----:B------:R-:W-:-:S02]  /*48b0*/  SHF.L.U64.HI R4, R143, 0x2, R6 ;  /* 0x000000028f047819 */ /* 0x000fc40000010206 */
[----:B------:R-:W-:Y:S02]  /*48c0*/  LEA.HI.X R42, R42, UR10, R51, 0x2, P2 ;  /* 0x0000000a2a2a7c11 */ /* 0x000fe400090f1433 */
[----:B------:R-:W-:Y:S02]  /*48d0*/  LEA.HI.X R40, R40, UR10, R63, 0x2, P0 ;  /* 0x0000000a28287c11 */ /* 0x000fe400080f143f */
[----:B------:R-:W-:Y:S02]  /*48e0*/  LEA.HI.X R39, R39, UR10, R62, 0x2, P1 ;  /* 0x0000000a27277c11 */ /* 0x000fe400088f143e */
[----:B------:R-:W-:Y:S02]  /*48f0*/  LEA.HI.X R37, R37, UR10, R50, 0x2, P3 ;  /* 0x0000000a25257c11 */ /* 0x000fe400098f1432 */
[----:B------:R-:W-:Y:S02]  /*4900*/  SHF.R.S32.HI R6, RZ, 0x1f, R141 ;  /* 0x0000001fff067819 */ /* 0x000fe4000001148d */
[----:B------:R-:W-:-:S02]  /*4910*/  SHF.R.S32.HI R51, RZ, 0x1f, R38 ;  /* 0x0000001fff337819 */ /* 0x000fc40000011426 */
[----:B------:R-:W-:Y:S02]  /*4920*/  LEA R58, P2, R38, UR4, 0x2 ;  /* 0x00000004263a7c11 */ /* 0x000fe4000f8410ff */
[----:B------:R-:W-:Y:S02]  /*4930*/  SHF.R.S32.HI R63, RZ, 0x1f, R36 ;  /* 0x0000001fff3f7819 */ /* 0x000fe40000011424 */
[----:B------:R-:W-:Y:S02]  /*4940*/  SHF.R.S32.HI R62, RZ, 0x1f, R35 ;  /* 0x0000001fff3e7819 */ /* 0x000fe40000011423 */
[----:B------:R-:W-:Y:S02]  /*4950*/  SHF.R.S32.HI R50, RZ, 0x1f, R33 ;  /* 0x0000001fff327819 */ /* 0x000fe40000011421 */
[----:B------:R-:W-:Y:S02]  /*4960*/  LEA R133, P0, R36, UR4, 0x2 ;  /* 0x0000000424857c11 */ /* 0x000fe4000f8010ff */
[----:B------:R-:W-:-:S02]  /*4970*/  LEA R135, P1, R35, UR4, 0x2 ;  /* 0x0000000423877c11 */ /* 0x000fc4000f8210ff */
[----:B------:R-:W-:Y:S02]  /*4980*/  LEA R143, P3, R33, UR4, 0x2 ;  /* 0x00000004218f7c11 */ /* 0x000fe4000f8610ff */
[----:B------:R-:W-:Y:S02]  /*4990*/  SHF.L.U64.HI R6, R141, 0x2, R6 ;  /* 0x000000028d067819 */ /* 0x000fe40000010206 */
[----:B------:R-:W-:Y:S02]  /*49a0*/  LEA.HI.X R38, R38, UR10, R51, 0x2, P2 ;  /* 0x0000000a26267c11 */ /* 0x000fe400090f1433 */
[----:B------:R-:W-:Y:S02]  /*49b0*/  LEA.HI.X R36, R36, UR10, R63, 0x2, P0 ;  /* 0x0000000a24247c11 */ /* 0x000fe400080f143f */
[----:B------:R-:W-:Y:S02]  /*49c0*/  LEA.HI.X R35, R35, UR10, R62, 0x2, P1 ;  /* 0x0000000a23237c11 */ /* 0x000fe400088f143e */
[----:B------:R-:W-:-:S02]  /*49d0*/  LEA.HI.X R33, R33, UR10, R50, 0x2, P3 ;  /* 0x0000000a21217c11 */ /* 0x000fc400098f1432 */
[----:B------:R-:W-:Y:S02]  /*49e0*/  SHF.R.S32.HI R51, RZ, 0x1f, R34 ;  /* 0x0000001fff337819 */ /* 0x000fe40000011422 */
[----:B------:R-:W-:Y:S02]  /*49f0*/  LEA R141, P2, R34, UR4, 0x2 ;  /* 0x00000004228d7c11 */ /* 0x000fe4000f8410ff */
[----:B------:R-:W-:Y:S02]  /*4a00*/  SHF.R.S32.HI R63, RZ, 0x1f, R32 ;  /* 0x0000001fff3f7819 */ /* 0x000fe40000011420 */
[----:B------:R-:W-:Y:S02]  /*4a10*/  SHF.R.S32.HI R158, RZ, 0x1f, R31 ;  /* 0x0000001fff9e7819 */ /* 0x000fe4000001141f */
[----:B------:R-:W-:Y:S02]  /*4a20*/  SHF.R.S32.HI R162, RZ, 0x1f, R29 ;  /* 0x0000001fffa27819 */ /* 0x000fe4000001141d */
[----:B------:R-:W-:-:S02]  /*4a30*/  LEA R145, P0, R32, UR4, 0x2 ;  /* 0x0000000420917c11 */ /* 0x000fc4000f8010ff */
[----:B------:R-:W-:Y:S02]  /*4a40*/  LEA R147, P1, R31, UR4, 0x2 ;  /* 0x000000041f937c11 */ /* 0x000fe4000f8210ff */
[----:B------:R-:W-:Y:S02]  /*4a50*/  LEA R151, P3, R29, UR4, 0x2 ;  /* 0x000000041d977c11 */ /* 0x000fe4000f8610ff */
        /* <DEDUP_REMOVED lines=13> */
[----:B------:R-:W-:Y:S01]  /*4b30*/  LEA.HI.X R164, R28, UR10, R31, 0x2, P0 ;  /* 0x0000000a1ca47c11 */ /* 0x000fe200080f141f */
[----:B------:R-:W-:Y:S01]  /*4b40*/  CS2R R50, SRZ ;  /* 0x0000000000327805 */ /* 0x000fe2000001ff00 */
        /* <DEDUP_REMOVED lines=18> */
[----:B------:R-:W-:Y:S02]  /*4c70*/  LEA R169, P0, R20, UR4, 0x2 ;  /* 0x0000000414a97c11 */ /* 0x000fe4000f8010ff */
[----:B------:R-:W-:-:S02]  /*4c80*/  LEA R175, P3, R17, UR4, 0x2 ;  /* 0x0000000411af7c11 */ /* 0x000fc4000f8610ff */
[----:B------:R-:W-:Y:S02]  /*4c90*/  LEA.HI.X R176, R22, UR10, R25, 0x2, P2 ;  /* 0x0000000a16b07c11 */ /* 0x000fe400090f1419 */
[----:B------:R-:W-:Y:S02]  /*4ca0*/  LEA.HI.X R180, R20, UR10, R23, 0x2, P0 ;  /* 0x0000000a14b47c11 */ /* 0x000fe400080f1417 */
[----:B------:R-:W-:Y:S02]  /*4cb0*/  LEA.HI.X R186, R17, UR10, R186, 0x2, P3 ;  /* 0x0000000a11ba7c11 */ /* 0x000fe400098f14ba */
[----:B------:R-:W-:Y:S02]  /*4cc0*/  SHF.R.S32.HI R21, RZ, 0x1f, R18 ;  /* 0x0000001fff157819 */ /* 0x000fe40000011412 */
[----:B------:R-:W-:Y:S02]  /*4cd0*/  LEA R173, P2, R18, UR4, 0x2 ;  /* 0x0000000412ad7c11 */ /* 0x000fe4000f8410ff */
[----:B------:R-:W-:-:S02]  /*4ce0*/  SHF.R.S32.HI R17, RZ, 0x1f, R16 ;  /* 0x0000001fff117819 */ /* 0x000fc40000011410 */
[----:B------:R-:W-:Y:S02]  /*4cf0*/  LEA R177, P0, R16, UR4, 0x2 ;  /* 0x0000000410b17c11 */ /* 0x000fe4000f8010ff */
[----:B------:R-:W-:Y:S02]  /*4d00*/  LEA.HI.X R184, R18, UR10, R21, 0x2, P2 ;  /* 0x0000000a12b87c11 */ /* 0x000fe400090f1415 */
[----:B------:R-:W-:Y:S02]  /*4d10*/  LEA.HI.X R188, R16, UR10, R17, 0x2, P0 ;  /* 0x0000000a10bc7c11 */ /* 0x000fe400080f1411 */
[----:B------:R-:W-:Y:S02]  /*4d20*/  SHF.R.S32.HI R182, RZ, 0x1f, R19 ;  /* 0x0000001fffb67819 */ /* 0x000fe40000011413 */
[----:B------:R-:W-:Y:S01]  /*4d30*/  LEA R171, P1, R19, UR4, 0x2 ;  /* 0x0000000413ab7c11 */ /* 0x000fe2000f8210ff */
[----:B------:R-:W-:Y:S01]  /*4d40*/  UMOV UR4, URZ ;  /* 0x0000003f00047c82 */ /* 0x000fe20008000000 */
[----:B------:R-:W-:-:S02]  /*4d50*/  IADD3 R16, P4, R54, c[0x0][0x168], RZ ;  /* 0x00005a0036107a10 */ /* 0x000fc40007f9e0ff */
[----:B------:R-:W-:Y:S02]  /*4d60*/  IADD3 R17, P5, R53, c[0x0][0x168], RZ ;  /* 0x00005a0035117a10 */ /* 0x000fe40007fbe0ff */
[----:B------:R-:W-:Y:S02]  /*4d70*/  IADD3 R18, P3, R52, c[0x0][0x168], RZ ;  /* 0x00005a0034127a10 */ /* 0x000fe40007f7e0ff */
[----:B------:R-:W-:Y:S02]  /*4d80*/  SHF.R.S32.HI R5, RZ, 0x1f, R142 ;  /* 0x0000001fff057819 */ /* 0x000fe4000001148e */
[----:B------:R-:W-:Y:S02]  /*4d90*/  SHF.R.S32.HI R7, RZ, 0x1f, R140 ;  /* 0x0000001fff077819 */ /* 0x000fe4000001148c */
[----:B------:R-:W-:Y:S01]  /*4da0*/  LEA.HI.X R182, R19, UR10, R182, 0x2, P1 ;  /* 0x0000000a13b67c11 */ /* 0x000fe200088f14b6 */
[----:B------:R-:W-:Y:S01]  /*4db0*/  UMOV UR10, 0x1 ;  /* 0x00000001000a7882 */ /* 0x000fe20000000000 */
[----:B------:R-:W-:-:S02]  /*4dc0*/  IADD3.X R22, R47, c[0x0][0x16c], RZ, P4, !PT ;  /* 0x00005b002f167a10 */ /* 0x000fc400027fe4ff */
[----:B------:R-:W-:Y:S02]  /*4dd0*/  IADD3.X R24, R46, c[0x0][0x16c], RZ, P5, !PT ;  /* 0x00005b002e187a10 */ /* 0x000fe40002ffe4ff */
[----:B------:R-:W-:Y:S02]  /*4de0*/  IADD3.X R26, R45, c[0x0][0x16c], RZ, P3, !PT ;  /* 0x00005b002d1a7a10 */ /* 0x000fe40001ffe4ff */
[----:B------:R-:W-:Y:S02]  /*4df0*/  IADD3 R19, P2, R60, c[0x0][0x168], RZ ;  /* 0x00005a003c137a10 */ /* 0x000fe40007f5e0ff */
[----:B------:R-:W-:Y:S02]  /*4e00*/  IADD3 R20, P1, R59, c[0x0][0x168], RZ ;  /* 0x00005a003b147a10 */ /* 0x000fe40007f3e0ff */
[----:B------:R-:W-:Y:S02]  /*4e10*/  IADD3 R21, P0, R57, c[0x0][0x168], RZ ;  /* 0x00005a0039157a10 */ /* 0x000fe40007f1e0ff */
[----:B------:R-:W-:-:S02]  /*4e20*/  IADD3 R23, P4, R55, c[0x0][0x168], RZ ;  /* 0x00005a0037177a10 */ /* 0x000fc40007f9e0ff */
[----:B------:R-:W-:Y:S02]  /*4e30*/  IADD3 R25, P5, R124, c[0x0][0x168], RZ ;  /* 0x00005a007c197a10 */ /* 0x000fe40007fbe0ff */
[----:B------:R-:W-:Y:S02]  /*4e40*/  IADD3 R27, P3, R61, c[0x0][0x168], RZ ;  /* 0x00005a003d1b7a10 */ /* 0x000fe40007f7e0ff */
[----:B------:R-:W-:Y:S02]  /*4e50*/  SHF.L.U64.HI R5, R142, 0x2, R5 ;  /* 0x000000028e057819 */ /* 0x000fe40000010205 */
[----:B------:R-:W-:Y:S02]  /*4e60*/  SHF.L.U64.HI R7, R140, 0x2, R7 ;  /* 0x000000028c077819 */ /* 0x000fe40000010207 */
[----:B------:R-:W-:Y:S02]  /*4e70*/  IADD3.X R28, R44, c[0x0][0x16c], RZ, P2, !PT ;  /* 0x00005b002c1c7a10 */ /* 0x000fe400017fe4ff */
[----:B------:R-:W-:-:S02]  /*4e80*/  IADD3.X R30, R43, c[0x0][0x16c], RZ, P1, !PT ;  /* 0x00005b002b1e7a10 */ /* 0x000fc40000ffe4ff */
[----:B------:R-:W-:Y:S02]  /*4e90*/  IADD3.X R132, R42, c[0x0][0x16c], RZ, P0, !PT ;  /* 0x00005b002a847a10 */ /* 0x000fe400007fe4ff */
[----:B------:R-:W-:Y:S02]  /*4ea0*/  IADD3.X R134, R41, c[0x0][0x16c], RZ, P4, !PT ;  /* 0x00005b0029867a10 */ /* 0x000fe400027fe4ff */
[----:B------:R-:W-:Y:S02]  /*4eb0*/  IADD3.X R140, R40, c[0x0][0x16c], RZ, P5, !PT ;  /* 0x00005b00288c7a10 */ /* 0x000fe40002ffe4ff */
[----:B------:R-:W-:Y:S02]  /*4ec0*/  IADD3.X R142, R39, c[0x0][0x16c], RZ, P3, !PT ;  /* 0x00005b00278e7a10 */ /* 0x000fe40001ffe4ff */
[----:B------:R-:W-:Y:S02]  /*4ed0*/  IADD3 R29, P2, R58, c[0x0][0x168], RZ ;  /* 0x00005a003a1d7a10 */ /* 0x000fe40007f5e0ff */
[----:B------:R-:W-:-:S02]  /*4ee0*/  IADD3 R31, P1, R56, c[0x0][0x168], RZ ;  /* 0x00005a00381f7a10 */ /* 0x000fc40007f3e0ff */
[----:B------:R-:W-:Y:S02]  /*4ef0*/  IADD3 R133, P0, R133, c[0x0][0x168], RZ ;  /* 0x00005a0085857a10 */ /* 0x000fe40007f1e0ff */
[----:B------:R-:W-:Y:S02]  /*4f00*/  IADD3 R135, P4, R135, c[0x0][0x168], RZ ;  /* 0x00005a0087877a10 */ /* 0x000fe40007f9e0ff */
[----:B------:R-:W-:Y:S02]  /*4f10*/  IADD3 R141, P5, R141, c[0x0][0x168], RZ ;  /* 0x00005a008d8d7a10 */ /* 0x000fe40007fbe0ff */
[----:B------:R-:W-:Y:S02]  /*4f20*/  IADD3 R143, P3, R143, c[0x0][0x168], RZ ;  /* 0x00005a008f8f7a10 */ /* 0x000fe40007f7e0ff */
        /* <DEDUP_REMOVED lines=12> */
[----:B------:R-:W-:Y:S02]  /*4ff0*/  LEA R194, R48, UR13, 0x2 ;  /* 0x0000000d30c27c11 */ /* 0x000fe4000f8e10ff */
[----:B------:R-:W-:-:S02]  /*5000*/  IADD3.X R156, R32, c[0x0][0x16c], RZ, P2, !PT ;  /* 0x00005b00209c7a10 */ /* 0x000fc400017fe4ff */
[----:B------:R-:W-:Y:S01]  /*5010*/  IADD3.X R158, R158, c[0x0][0x16c], RZ, P1, !PT ;  /* 0x00005b009e9e7a10 */ /* 0x000fe20000ffe4ff */
[----:B------:R-:W-:Y:S01]  /*5020*/  IMAD.U32 R194, R194, 0x20, R49 ;  /* 0x00000020c2c27824 */ /* 0x000fe200078e0031 */
[----:B------:R-:W-:Y:S01]  /*5030*/  IADD3.X R160, R160, c[0x0][0x16c], RZ, P0, !PT ;  /* 0x00005b00a0a07a10 */ /* 0x000fe200007fe4ff */
[----:B------:R-:W-:Y:S01]  /*5040*/  CS2R R48, SRZ ;  /* 0x0000000000307805 */ /* 0x000fe2000001ff00 */
[----:B------:R-:W-:Y:S02]  /*5050*/  IADD3.X R162, R162, c[0x0][0x16c], RZ, P4, !PT ;  /* 0x00005b00a2a27a10 */ /* 0x000fe400027fe4ff */
[----:B------:R-:W-:Y:S02]  /*5060*/  IADD3.X R164, R164, c[0x0][0x16c], RZ, P5, !PT ;  /* 0x00005b00a4a47a10 */ /* 0x000fe40002ffe4ff */
[----:B------:R-:W-:Y:S02]  /*5070*/  IADD3.X R166, R166, c[0x0][0x16c], RZ, P3, !PT ;  /* 0x00005b00a6a67a10 */ /* 0x000fe40001ffe4ff */
[----:B------:R-:W-:-:S02]  /*5080*/  IADD3 R157, P2, R157, c[0x0][0x168], RZ ;  /* 0x00005a009d9d7a10 */ /* 0x000fc40007f5e0ff */
[----:B------:R-:W-:Y:S02]  /*5090*/  IADD3 R159, P1, R159, c[0x0][0x168], RZ ;  /* 0x00005a009f9f7a10 */ /* 0x000fe40007f3e0ff */
[----:B------:R-:W-:Y:S02]  /*50a0*/  IADD3 R161, P0, R161, c[0x0][0x168], RZ ;  /* 0x00005a00a1a17a10 */ /* 0x000fe40007f1e0ff */
[----:B------:R-:W-:Y:S02]  /*50b0*/  IADD3 R163, P4, R163, c[0x0][0x168], RZ ;  /* 0x00005a00a3a37a10 */ /* 0x000fe40007f9e0ff */
[----:B------:R-:W-:Y:S02]  /*50c0*/  IADD3 R165, P5, R165, c[0x0][0x168], RZ ;  /* 0x00005a00a5a57a10 */ /* 0x000fe40007fbe0ff */
[----:B------:R-:W-:Y:S02]  /*50d0*/  IADD3 R167, P3, R167, c[0x0][0x168], RZ ;  /* 0x00005a00a7a77a10 */ /* 0x000fe40007f7e0ff */
[----:B------:R-:W-:-:S02]  /*50e0*/  IADD3.X R168, R168, c[0x0][0x16c], RZ, P2, !PT ;  /* 0x00005b00a8a87a10 */ /* 0x000fc400017fe4ff */
[----:B------:R-:W-:Y:S02]  /*50f0*/  IADD3.X R170, R170, c[0x0][0x16c], RZ, P1, !PT ;  /* 0x00005b00aaaa7a10 */ /* 0x000fe40000ffe4ff */
[----:B------:R-:W-:Y:S02]  /*5100*/  IADD3.X R172, R172, c[0x0][0x16c], RZ, P0, !PT ;  /* 0x00005b00acac7a10 */ /* 0x000fe400007fe4ff */
        /* <DEDUP_REMOVED lines=9> */
[----:B------:R-:W-:-:S02]  /*51a0*/  LOP3.LUT R197, R198, 0x20, RZ, 0x3c, !PT ;  /* 0x00000020c6c57812 */ /* 0x000fc400078e3cff */
[C---:B------:R-:W-:Y:S02]  /*51b0*/  LOP3.LUT R196, R198.reuse, 0x40, RZ, 0x3c, !PT ;  /* 0x00000040c6c47812 */ /* 0x040fe400078e3cff */
[----:B------:R-:W-:Y:S02]  /*51c0*/  LOP3.LUT R195, R198, 0x60, RZ, 0x3c, !PT ;  /* 0x00000060c6c37812 */ /* 0x000fe400078e3cff */
[----:B------:R-:W-:Y:S02]  /*51d0*/  IADD3.X R180, R180, c[0x0][0x16c], RZ, P2, !PT ;  /* 0x00005b00b4b47a10 */ /* 0x000fe400017fe4ff */
[----:B------:R-:W-:Y:S02]  /*51e0*/  IADD3.X R182, R182, c[0x0][0x16c], RZ, P1, !PT ;  /* 0x00005b00b6b67a10 */ /* 0x000fe40000ffe4ff */
[----:B------:R-:W-:Y:S02]  /*51f0*/  IADD3.X R184, R184, c[0x0][0x16c], RZ, P0, !PT ;  /* 0x00005b00b8b87a10 */ /* 0x000fe400007fe4ff */
[----:B------:R-:W-:-:S02]  /*5200*/  IADD3.X R186, R186, c[0x0][0x16c], RZ, P4, !PT ;  /* 0x00005b00baba7a10 */ /* 0x000fc400027fe4ff */
[----:B------:R-:W-:Y:S02]  /*5210*/  IADD3.X R188, R188, c[0x0][0x16c], RZ, P5, !PT ;  /* 0x00005b00bcbc7a10 */ /* 0x000fe40002ffe4ff */
[----:B------:R-:W-:Y:S02]  /*5220*/  IADD3.X R179, R179, c[0x0][0x164], RZ, P3, !PT ;  /* 0x00005900b3b37a10 */ /* 0x000fe40001ffe4ff */
[----:B------:R-:W-:Y:S02]  /*5230*/  LOP3.LUT R193, R194, 0x40, RZ, 0x3c, !PT ;  /* 0x00000040c2c17812 */ /* 0x000fe400078e3cff */
.L_x_1:
[----:B------:R-:W-:-:S04]  /*5240*/  DEPBAR.LE SB0, 0x2 ;  /* 0x000080800000791a */ /* 0x000fc80000000000 */
[----:B------:R-:W-:Y:S01]  /*5250*/  UIADD3 UR5, UR5, 0x1, URZ ;  /* 0x0000000105057890 */ /* 0x000fe2000fffe03f */
[----:B------:R-:W-:Y:S01]  /*5260*/  BAR.SYNC.DEFER_BLOCKING 0x0 ;  /* 0x0000000000007b1d */ /* 0x000fe20000010000 */
[----:B------:R-:W-:Y:S01]  /*5270*/  UISETP.GE.AND UP1, UPT, UR4, UR12, UPT ;  /* 0x0000000c0400728c */ /* 0x000fe2000bf26270 */
[----:B------:R-:W-:Y:S01]  /*5280*/  ISETP.GE.AND P0, PT, R233, UR9, PT ;  /* 0x00000009e9007c0c */ /* 0x000fe2000bf06270 */
[----:B------:R-:W-:Y:S01]  /*5290*/  UISETP.GT.AND UP0, UPT, UR5, 0x1, UPT ;  /* 0x000000010500788c */ /* 0x000fe2000bf04270 */
[----:B------:R-:W-:Y:S01]  /*52a0*/  ISETP.GE.AND P1, PT, R230, UR9, PT ;  /* 0x00000009e6007c0c */ /* 0x000fe2000bf26270 */
[----:B------:R-:W-:Y:S01]  /*52b0*/  UIADD3 UR10, UR10, 0x1, URZ ;  /* 0x000000010a0a7890 */ /* 0x000fe2000fffe03f */
[----:B------:R-:W-:Y:S01]  /*52c0*/  ISETP.GE.AND P2, PT, R228, UR9, PT ;  /* 0x00000009e4007c0c */ /* 0x000fe2000bf46270 */
[----:B------:R-:W-:Y:S01]  /*52d0*/  USEL UR5, UR5, URZ, !UP0 ;  /* 0x0000003f05057287 */ /* 0x000fe2000c000000 */
[----:B------:R-:W-:Y:S01]  /*52e0*/  PLOP3.LUT P3, PT, PT, PT, UP1, 0x40, 0x0 ;  /* 0x000000000000781c */ /* 0x000fe20003f6e818 */
[----:B------:R-:W-:Y:S01]  /*52f0*/  UISETP.GT.AND UP0, UPT, UR10, 0x1, UPT ;  /* 0x000000010a00788c */ /* 0x000fe2000bf04270 */
[----:B------:R-:W-:Y:S01]  /*5300*/  PLOP3.LUT P4, PT, PT, PT, UP1, 0x40, 0x0 ;  /* 0x000000000000781c */ /* 0x000fe20003f8e818 */
[----:B------:R-:W-:Y:S01]  /*5310*/  UIADD3 UR4, UR4, 0x1, URZ ;  /* 0x0000000104047890 */ /* 0x000fe2000fffe03f */
[----:B------:R-:W-:Y:S01]  /*5320*/  PLOP3.LUT P5, PT, PT, PT, UP1, 0x40, 0x0 ;  /* 0x000000000000781c */ /* 0x000fe20003fae818 */
[----:B------:R-:W-:Y:S01]  /*5330*/  IMAD.U32 R237, RZ, RZ, UR5 ;  /* 0x00000005ffed7e24 */ /* 0x000fe2000f8e00ff */
[----:B------:R-:W-:Y:S01]  /*5340*/  ISETP.GE.AND P6, PT, R224, UR9, PT ;  /* 0x00000009e0007c0c */ /* 0x000fe2000bfc6270 */
[----:B------:R-:W-:Y:S01]  /*5350*/  IMAD.U32 R236, RZ, RZ, UR5 ;  /* 0x00000005ffec7e24 */ /* 0x000fe2000f8e00ff */
[----:B------:R-:W-:Y:S01]  /*5360*/  USEL UR10, UR10, URZ, !UP0 ;  /* 0x0000003f0a0a7287 */ /* 0x000fe2000c000000 */
[----:B------:R-:W-:Y:S01]  /*5370*/  IMAD.U32 R235, RZ, RZ, UR5 ;  /* 0x00000005ffeb7e24 */ /* 0x000fe2000f8e00ff */
[----:B------:R-:W-:Y:S01]  /*5380*/  UISETP.NE.U32.AND UP0, UPT, UR8, UR4, UPT ;  /* 0x000000040800728c */ /* 0x000fe2000bf05070 */
[----:B------:R-:W-:-:S02]  /*5390*/  IMAD.U32 R234, RZ, RZ, UR5 ;  /* 0x00000005ffea7e24 */ /* 0x000fc4000f8e00ff */
[----:B------:R-:W-:Y:S02]  /*53a0*/  IMAD.U32 R33, RZ, RZ, UR5 ;  /* 0x00000005ff217e24 */ /* 0x000fe4000f8e00ff */
[----:B------:R-:W-:Y:S02]  /*53b0*/  IMAD R237, R237, 0x2000, R198 ;  /* 0x00002000eded7824 */ /* 0x000fe400078e02c6 */
[----:B------:R-:W-:Y:S02]  /*53c0*/  IMAD R236, R236, 0x2000, R197 ;  /* 0x00002000ecec7824 */ /* 0x000fe400078e02c5 */
[----:B------:R-:W-:Y:S01]  /*53d0*/  IMAD R235, R235, 0x2000, R196 ;  /* 0x00002000ebeb7824 */ /* 0x000fe200078e02c4 */
[----:B------:R-:W-:Y:S01]  /*53e0*/  LDS R56, [R237+0x8000] ;  /* 0x00800000ed387984 */ /* 0x000fe20000000800 */
[----:B------:R-:W-:Y:S02]  /*53f0*/  IMAD R234, R234, 0x2000, R195 ;  /* 0x00002000eaea7824 */ /* 0x000fe400078e02c3 */
[----:B------:R-:W-:Y:S01]  /*5400*/  IMAD R60, R33, 0x4000, R194 ;  /* 0x00004000213c7824 */ /* 0x000fe200078e02c2 */
[----:B------:R-:W-:Y:S04]  /*5410*/  LDS R58, [R237+0x8400] ;  /* 0x00840000ed3a7984 */ /* 0x000fe80000000800 */
[----:B------:R-:W-:Y:S04]  /*5420*/  LDS R57, [R236+0x8000] ;  /* 0x00800000ec397984 */ /* 0x000fe80000000800 */
[----:B------:R-:W-:Y:S04]  /*5430*/  LDS R59, [R236+0x8400] ;  /* 0x00840000ec3b7984 */ /* 0x000fe80000000800 */
[----:B------:R-:W-:Y:S04]  /*5440*/  LDS R52, [R235+0x8000] ;  /* 0x00800000eb347984 */ /* 0x000fe80000000800 */
[----:B------:R-:W-:Y:S04]  /*5450*/  LDS R54, [R235+0x8400] ;  /* 0x00840000eb367984 */ /* 0x000fe80000000800 */
[----:B------:R-:W-:Y:S04]  /*5460*/  LDS R53, [R234+0x8000] ;  /* 0x00800000ea357984 */ /* 0x000fe80000000800 */
[----:B------:R-:W1:Y:S04]  /*5470*/  LDSM.16.M88.4 R32, [R60] ;  /* 0x000000003c20783b */ /* 0x000e680000000200 */
[----:B------:R-:W2:Y:S04]  /*5480*/  LDSM.16.M88.4 R36, [R60+0x1000] ;  /* 0x001000003c24783b */ /* 0x000ea80000000200 */
[----:B------:R-:W3:Y:S04]  /*5490*/  LDSM.16.M88.4 R40, [R60+0x2000] ;  /* 0x002000003c28783b */ /* 0x000ee80000000200 */
[----:B------:R-:W4:Y:S04]  /*54a0*/  LDSM.16.M88.4 R44, [R60+0x3000] ;  /* 0x003000003c2c783b */ /* 0x000f280000000200 */
[----:B------:R-:W5:Y:S04]  /*54b0*/  LDS R55, [R234+0x8400] ;  /* 0x00840000ea377984 */ /* 0x000f680000000800 */
[----:B------:R-:W-:Y:S04]  /*54c0*/  LDS R136, [R237+0x8080] ;  /* 0x00808000ed887984 */ /* 0x000fe80000000800 */
[----:B------:R-:W-:Y:S04]  /*54d0*/  LDS R138, [R237+0x8480] ;  /* 0x00848000ed8a7984 */ /* 0x000fe80000000800 */
[----:B------:R-:W-:Y:S04]  /*54e0*/  LDS R137, [R236+0x8080] ;  /* 0x00808000ec897984 */ /* 0x000fe80000000800 */
[----:B------:R-:W5:Y:S04]  /*54f0*/  LDS R139, [R236+0x8480] ;  /* 0x00848000ec8b7984 */ /* 0x000f680000000800 */
[----:B------:R-:W-:Y:S04]  /*5500*/  LDS R128, [R235+0x8080] ;  /* 0x00808000eb807984 */ /* 0x000fe80000000800 */
[----:B------:R-:W-:Y:S01]  /*5510*/  LDS R130, [R235+0x8480] ;  /* 0x00848000eb827984 */ /* 0x000fe20000000800 */
[C---:B-1----:R-:W-:Y:S03]  /*5520*/  HMMA.1688.F32.TF32 R92, R56.reuse, R32, R92 ;  /* 0x00000020385c723c */ /* 0x042fe6000008105c */
[----:B------:R-:W-:Y:S04]  /*5530*/  LDS R129, [R234+0x8080] ;  /* 0x00808000ea817984 */ /* 0x000fe80000000800 */
[----:B------:R-:W1:Y:S01]  /*5540*/  LDS R131, [R234+0x8480] ;  /* 0x00848000ea837984 */ /* 0x000e620000000800 */
[C---:B--2---:R-:W-:Y:S03]  /*5550*/  HMMA.1688.F32.TF32 R100, R56.reuse, R36, R100 ;  /* 0x000000243864723c */ /* 0x044fe60000081064 */
[----:B------:R-:W-:Y:S04]  /*5560*/  LDS R124, [R237+0x8800] ;  /* 0x00880000ed7c7984 */ /* 0x000fe80000000800 */
[----:B------:R-:W-:Y:S01]  /*5570*/  LDS R126, [R237+0x8c00] ;  /* 0x008c0000ed7e7984 */ /* 0x000fe20000000800 */
[C---:B---3--:R-:W-:Y:S03]  /*5580*/  HMMA.1688.F32.TF32 R104, R56.reuse, R40, R104 ;  /* 0x000000283868723c */ /* 0x048fe60000081068 */
[----:B------:R-:W-:Y:S04]  /*5590*/  LDS R125, [R236+0x8800] ;  /* 0x00880000ec7d7984 */ /* 0x000fe80000000800 */
[----:B------:R-:W2:Y:S01]  /*55a0*/  LDS R127, [R236+0x8c00] ;  /* 0x008c0000ec7f7984 */ /* 0x000ea20000000800 */
[----:B----4-:R-:W-:Y:S03]  /*55b0*/  HMMA.1688.F32.TF32 R108, R56, R44, R108 ;  /* 0x0000002c386c723c */ /* 0x010fe6000008106c */
[----:B------:R-:W-:Y:S04]  /*55c0*/  LDS R56, [R237+0x8880] ;  /* 0x00888000ed387984 */ /* 0x000fe80000000800 */
[----:B------:R-:W-:Y:S01]  /*55d0*/  LDS R58, [R237+0x8c80] ;  /* 0x008c8000ed3a7984 */ /* 0x000fe20000000800 */
[C---:B-----5:R-:W-:Y:S03]  /*55e0*/  HMMA.1688.F32.TF32 R120, R52.reuse, R32, R120 ;  /* 0x000000203478723c */ /* 0x060fe60000081078 */
[----:B------:R-:W-:Y:S04]  /*55f0*/  LDS R57, [R236+0x8880] ;  /* 0x00888000ec397984 */ /* 0x000fe80000000800 */
[----:B------:R-:W-:Y:S01]  /*5600*/  LDS R59, [R236+0x8c80] ;  /* 0x008c8000ec3b7984 */ /* 0x000fe20000000800 */
[C---:B------:R-:W-:Y:S03]  /*5610*/  HMMA.1688.F32.TF32 R116, R52.reuse, R36, R116 ;  /* 0x000000243474723c */ /* 0x040fe60000081074 */
[----:B------:R-:W-:Y:S04]  /*5620*/  LDS R60, [R235+0x8880] ;  /* 0x00888000eb3c7984 */ /* 0x000fe80000000800 */
[----:B------:R-:W-:Y:S01]  /*5630*/  LDS R62, [R235+0x8c80] ;  /* 0x008c8000eb3e7984 */ /* 0x000fe20000000800 */
[C---:B------:R-:W-:Y:S03]  /*5640*/  HMMA.1688.F32.TF32 R112, R52.reuse, R40, R112 ;  /* 0x000000283470723c */ /* 0x040fe60000081070 */
[----:B------:R-:W-:Y:S04]  /*5650*/  LDS R61, [R234+0x8880] ;  /* 0x00888000ea3d7984 */ /* 0x000fe80000000800 */
[----:B------:R-:W-:Y:S01]  /*5660*/  LDS R63, [R234+0x8c80] ;  /* 0x008c8000ea3f7984 */ /* 0x000fe20000000800 */
[----:B------:R-:W-:Y:S03]  /*5670*/  HMMA.1688.F32.TF32 R48, R52, R44, R48 ;  /* 0x0000002c3430723c */ /* 0x000fe60000081030 */
[----:B------:R-:W-:Y:S04]  /*5680*/  LDS R52, [R235+0x8800] ;  /* 0x00880000eb347984 */ /* 0x000fe80000000800 */
[----:B------:R-:W-:Y:S01]  /*5690*/  LDS R54, [R235+0x8c00] ;  /* 0x008c0000eb367984 */ /* 0x000fe20000000800 */
[C---:B------:R-:W-:Y:S03]  /*56a0*/  HMMA.1688.F32.TF32 R64, R136.reuse, R32, R64 ;  /* 0x000000208840723c */ /* 0x040fe60000081040 */
[----:B------:R-:W-:Y:S04]  /*56b0*/  LDS R53, [R234+0x8800] ;  /* 0x00880000ea357984 */ /* 0x000fe80000000800 */
[----:B------:R-:W3:Y:S01]  /*56c0*/  LDS R55, [R234+0x8c00] ;  /* 0x008c0000ea377984 */ /* 0x000ee20000000800 */
[C---:B------:R-:W-:Y:S08]  /*56d0*/  HMMA.1688.F32.TF32 R68, R136.reuse, R36, R68 ;  /* 0x000000248844723c */ /* 0x040ff00000081044 */
[C---:B------:R-:W-:Y:S08]  /*56e0*/  HMMA.1688.F32.TF32 R76, R136.reuse, R40, R76 ;  /* 0x00000028884c723c */ /* 0x040ff0000008104c */
[----:B------:R-:W-:Y:S01]  /*56f0*/  HMMA.1688.F32.TF32 R88, R136, R44, R88 ;  /* 0x0000002c8858723c */ /* 0x000fe20000081058 */
[----:B------:R-:W-:Y:S04]  /*5700*/  LDS R136, [R237+0x9000] ;  /* 0x00900000ed887984 */ /* 0x000fe80000000800 */
[----:B------:R-:W-:Y:S03]  /*5710*/  LDS R138, [R237+0x9400] ;  /* 0x00940000ed8a7984 */ /* 0x000fe60000000800 */
[C---:B-1----:R-:W-:Y:S01]  /*5720*/  HMMA.1688.F32.TF32 R96, R128.reuse, R32, R96 ;  /* 0x000000208060723c */ /* 0x042fe20000081060 */
[----:B------:R-:W-:Y:S04]  /*5730*/  LDS R137, [R236+0x9000] ;  /* 0x00900000ec897984 */ /* 0x000fe80000000800 */
[----:B------:R-:W-:Y:S03]  /*5740*/  LDS R139, [R236+0x9400] ;  /* 0x00940000ec8b7984 */ /* 0x000fe60000000800 */
[C---:B------:R-:W-:Y:S01]  /*5750*/  HMMA.1688.F32.TF32 R72, R128.reuse, R36, R72 ;  /* 0x000000248048723c */ /* 0x040fe20000081048 */
[----:B------:R-:W-:Y:S06]  /*5760*/  LDS R37, [R236+0x9800] ;  /* 0x00980000ec257984 */ /* 0x000fec0000000800 */
[----:B------:R-:W-:Y:S01]  /*5770*/  IMAD.U32 R36, RZ, RZ, UR5 ;  /* 0x00000005ff247e24 */ /* 0x000fe2000f8e00ff */
[----:B------:R-:W-:Y:S01]  /*5780*/  HMMA.1688.F32.TF32 R80, R128, R40, R80 ;  /* 0x000000288050723c */ /* 0x000fe20000081050 */
[----:B------:R-:W-:Y:S02]  /*5790*/  LDS R40, [R235+0x9800] ;  /* 0x00980000eb287984 */ /* 0x000fe40000000800 */
[----:B------:R-:W-:-:S02]  /*57a0*/  IMAD R36, R36, 0x4000, R193 ;  /* 0x0000400024247824 */ /* 0x000fc400078e02c1 */
[----:B------:R-:W-:Y:S03]  /*57b0*/  LDS R41, [R234+0x9800] ;  /* 0x00980000ea297984 */ /* 0x000fe60000000800 */
[----:B------:R-:W-:Y:S01]  /*57c0*/  HMMA.1688.F32.TF32 R84, R128, R44, R84 ;  /* 0x0000002c8054723c */ /* 0x000fe20000081054 */
[----:B------:R-:W-:Y:S04]  /*57d0*/  LDS R44, [R235+0x9080] ;  /* 0x00908000eb2c7984 */ /* 0x000fe80000000800 */
[----:B------:R-:W-:Y:S03]  /*57e0*/  LDS R45, [R234+0x9080] ;  /* 0x00908000ea2d7984 */ /* 0x000fe60000000800 */
[C---:B--2---:R-:W-:Y:S08]  /*57f0*/  HMMA.1688.F32.TF32 R92, R124.reuse, R34, R92 ;  /* 0x000000227c5c723c */ /* 0x044ff0000008105c */
[C---:B------:R-:W-:Y:S08]  /*5800*/  HMMA.1688.F32.TF32 R100, R124.reuse, R38, R100 ;  /* 0x000000267c64723c */ /* 0x040ff00000081064 */
[C---:B------:R-:W-:Y:S08]  /*5810*/  HMMA.1688.F32.TF32 R104, R124.reuse, R42, R104 ;  /* 0x0000002a7c68723c */ /* 0x040ff00000081068 */
[----:B------:R-:W-:Y:S01]  /*5820*/  HMMA.1688.F32.TF32 R108, R124, R46, R108 ;  /* 0x0000002e7c6c723c */ /* 0x000fe2000008106c */
[----:B------:R-:W-:Y:S04]  /*5830*/  LDS R124, [R235+0x9000] ;  /* 0x00900000eb7c7984 */ /* 0x000fe80000000800 */
[----:B------:R-:W-:Y:S03]  /*5840*/  LDS R126, [R235+0x9400] ;  /* 0x00940000eb7e7984 */ /* 0x000fe60000000800 */
[C---:B---3--:R-:W-:Y:S01]  /*5850*/  HMMA.1688.F32.TF32 R120, R52.reuse, R34, R120 ;  /* 0x000000223478723c */ /* 0x048fe20000081078 */
[----:B------:R-:W-:Y:S04]  /*5860*/  LDS R125, [R234+0x9000] ;  /* 0x00900000ea7d7984 */ /* 0x000fe80000000800 */
[----:B------:R-:W-:Y:S03]  /*5870*/  LDS R127, [R234+0x9400] ;  /* 0x00940000ea7f7984 */ /* 0x000fe60000000800 */
[C---:B------:R-:W-:Y:S08]  /*5880*/  HMMA.1688.F32.TF32 R116, R52.reuse, R38, R116 ;  /* 0x000000263474723c */ /* 0x040ff00000081074 */
[C---:B------:R-:W-:Y:S08]  /*5890*/  HMMA.1688.F32.TF32 R112, R52.reuse, R42, R112 ;  /* 0x0000002a3470723c */ /* 0x040ff00000081070 */
[----:B------:R-:W-:Y:S01]  /*58a0*/  HMMA.1688.F32.TF32 R48, R52, R46, R48 ;  /* 0x0000002e3430723c */ /* 0x000fe20000081030 */
[----:B------:R-:W1:Y:S07]  /*58b0*/  LDSM.16.M88.4 R52, [R36+0x2000] ;  /* 0x002000002434783b */ /* 0x000e6e0000000200 */
[C---:B------:R-:W-:Y:S08]  /*58c0*/  HMMA.1688.F32.TF32 R64, R56.reuse, R34, R64 ;  /* 0x000000223840723c */ /* 0x040ff00000081040 */
[C---:B------:R-:W-:Y:S08]  /*58d0*/  HMMA.1688.F32.TF32 R68, R56.reuse, R38, R68 ;  /* 0x000000263844723c */ /* 0x040ff00000081044 */
[C---:B------:R-:W-:Y:S08]  /*58e0*/  HMMA.1688.F32.TF32 R76, R56.reuse, R42, R76 ;  /* 0x0000002a384c723c */ /* 0x040ff0000008104c */
[----:B------:R-:W-:Y:S01]  /*58f0*/  HMMA.1688.F32.TF32 R88, R56, R46, R88 ;  /* 0x0000002e3858723c */ /* 0x000fe20000081058 */
[----:B------:R-:W2:Y:S07]  /*5900*/  LDSM.16.M88.4 R56, [R36+0x1000] ;  /* 0x001000002438783b */ /* 0x000eae0000000200 */
[C---:B------:R-:W-:Y:S01]  /*5910*/  HMMA.1688.F32.TF32 R128, R60.reuse, R34, R96 ;  /* 0x000000223c80723c */ /* 0x040fe20000081060 */
[----:B------:R-:W3:Y:S04]  /*5920*/  LDSM.16.M88.4 R96, [R36] ;  /* 0x000000002460783b */ /* 0x000ee80000000200 */
[----:B------:R-:W4:Y:S03]  /*5930*/  LDSM.16.M88.4 R32, [R36+0x3000] ;  /* 0x003000002420783b */ /* 0x000f260000000200 */
[C---:B------:R-:W-:Y:S01]  /*5940*/  HMMA.1688.F32.TF32 R72, R60.reuse, R38, R72 ;  /* 0x000000263c48723c */ /* 0x040fe20000081048 */
[----:B------:R-:W-:Y:S04]  /*5950*/  LDS R36, [R237+0x9800] ;  /* 0x00980000ed247984 */ /* 0x000fe80000000800 */
[----:B------:R-:W-:Y:S03]  /*5960*/  LDS R38, [R237+0x9c00] ;  /* 0x009c0000ed267984 */ /* 0x000fe60000000800 */
[C---:B------:R-:W-:Y:S01]  /*5970*/  HMMA.1688.F32.TF32 R80, R60.reuse, R42, R80 ;  /* 0x0000002a3c50723c */ /* 0x040fe20000081050 */
[----:B------:R-:W5:Y:S04]  /*5980*/  LDS R39, [R236+0x9c00] ;  /* 0x009c0000ec277984 */ /* 0x000f680000000800 */
[----:B------:R-:W-:Y:S03]  /*5990*/  LDS R42, [R235+0x9c00] ;  /* 0x009c0000eb2a7984 */ /* 0x000fe60000000800 */
[----:B------:R-:W-:Y:S01]  /*59a0*/  HMMA.1688.F32.TF32 R84, R60, R46, R84 ;  /* 0x0000002e3c54723c */ /* 0x000fe20000081054 */
[----:B------:R-:W5:Y:S04]  /*59b0*/  LDS R43, [R234+0x9c00] ;  /* 0x009c0000ea2b7984 */ /* 0x000f680000000800 */
[----:B------:R-:W-:Y:S03]  /*59c0*/  LDS R60, [R237+0x9080] ;  /* 0x00908000ed3c7984 */ /* 0x000fe60000000800 */
[C---:B-1----:R-:W-:Y:S01]  /*59d0*/  HMMA.1688.F32.TF32 R104, R136.reuse, R52, R104 ;  /* 0x000000348868723c */ /* 0x042fe20000081068 */
[----:B------:R-:W-:Y:S04]  /*59e0*/  LDS R62, [R237+0x9480] ;  /* 0x00948000ed3e7984 */ /* 0x000fe80000000800 */
[----:B------:R-:W-:Y:S03]  /*59f0*/  LDS R61, [R236+0x9080] ;  /* 0x00908000ec3d7984 */ /* 0x000fe60000000800 */
[C---:B--2---:R-:W-:Y:S01]  /*5a00*/  HMMA.1688.F32.TF32 R100, R136.reuse, R56, R100 ;  /* 0x000000388864723c */ /* 0x044fe20000081064 */
[----:B------:R-:W1:Y:S04]  /*5a10*/  LDS R63, [R236+0x9480] ;  /* 0x00948000ec3f7984 */ /* 0x000e680000000800 */
[----:B------:R-:W-:Y:S03]  /*5a20*/  LDS R46, [R235+0x9480] ;  /* 0x00948000eb2e7984 */ /* 0x000fe60000000800 */
[C---:B---3--:R-:W-:Y:S01]  /*5a30*/  HMMA.1688.F32.TF32 R92, R136.reuse, R96, R92 ;  /* 0x00000060885c723c */ /* 0x048fe2000008105c */
[----:B------:R-:W2:Y:S07]  /*5a40*/  LDS R47, [R234+0x9480] ;  /* 0x00948000ea2f7984 */ /* 0x000eae0000000800 */
[----:B----4-:R-:W-:Y:S08]  /*5a50*/  HMMA.1688.F32.TF32 R108, R136, R32, R108 ;  /* 0x00000020886c723c */ /* 0x010ff0000008106c */
[C---:B------:R-:W-:Y:S08]  /*5a60*/  HMMA.1688.F32.TF32 R120, R124.reuse, R96, R120 ;  /* 0x000000607c78723c */ /* 0x040ff00000081078 */
[C---:B------:R-:W-:Y:S08]  /*5a70*/  HMMA.1688.F32.TF32 R116, R124.reuse, R56, R116 ;  /* 0x000000387c74723c */ /* 0x040ff00000081074 */
[C---:B------:R-:W-:Y:S08]  /*5a80*/  HMMA.1688.F32.TF32 R112, R124.reuse, R52, R112 ;  /* 0x000000347c70723c */ /* 0x040ff00000081070 */
[----:B------:R-:W-:Y:S08]  /*5a90*/  HMMA.1688.F32.TF32 R48, R124, R32, R48 ;  /* 0x000000207c30723c */ /* 0x000ff00000081030 */
[C---:B-----5:R-:W-:Y:S08]  /*5aa0*/  HMMA.1688.F32.TF32 R92, R36.reuse, R98, R92 ;  /* 0x00000062245c723c */ /* 0x060ff0000008105c */
[C---:B------:R-:W-:Y:S08]  /*5ab0*/  HMMA.1688.F32.TF32 R100, R36.reuse, R58, R100 ;  /* 0x0000003a2464723c */ /* 0x040ff00000081064 */
[C---:B------:R-:W-:Y:S08]  /*5ac0*/  HMMA.1688.F32.TF32 R104, R36.reuse, R54, R104 ;  /* 0x000000362468723c */ /* 0x040ff00000081068 */
[----:B------:R-:W-:Y:S01]  /*5ad0*/  HMMA.1688.F32.TF32 R108, R36, R34, R108 ;  /* 0x00000022246c723c */ /* 0x000fe2000008106c */
[----:B------:R-:W-:Y:S04]  /*5ae0*/  LDS R36, [R237+0x9880] ;  /* 0x00988000ed247984 */ /* 0x000fe80000000800 */
[----:B------:R-:W-:Y:S03]  /*5af0*/  LDS R38, [R237+0x9c80] ;  /* 0x009c8000ed267984 */ /* 0x000fe60000000800 */
[C---:B------:R-:W-:Y:S01]  /*5b00*/  HMMA.1688.F32.TF32 R120, R40.reuse, R98, R120 ;  /* 0x000000622878723c */ /* 0x040fe20000081078 */
[----:B------:R-:W-:Y:S04]  /*5b10*/  LDS R37, [R236+0x9880] ;  /* 0x00988000ec257984 */ /* 0x000fe80000000800 */
[----:B------:R-:W3:Y:S03]  /*5b20*/  LDS R39, [R236+0x9c80] ;  /* 0x009c8000ec277984 */ /* 0x000ee60000000800 */
[C---:B------:R-:W-:Y:S08]  /*5b30*/  HMMA.1688.F32.TF32 R116, R40.reuse, R58, R116 ;  /* 0x0000003a2874723c */ /* 0x040ff00000081074 */
[C---:B------:R-:W-:Y:S08]  /*5b40*/  HMMA.1688.F32.TF32 R112, R40.reuse, R54, R112 ;  /* 0x000000362870723c */ /* 0x040ff00000081070 */
[----:B------:R-:W-:Y:S01]  /*5b50*/  HMMA.1688.F32.TF32 R48, R40, R34, R48 ;  /* 0x000000222830723c */ /* 0x000fe20000081030 */
[----:B------:R-:W-:Y:S04]  /*5b60*/  LDS R40, [R235+0x9880] ;  /* 0x00988000eb287984 */ /* 0x000fe80000000800 */
[----:B------:R-:W-:Y:S03]  /*5b70*/  LDS R42, [R235+0x9c80] ;  /* 0x009c8000eb2a7984 */ /* 0x000fe60000000800 */
[-C--:B-1----:R-:W-:Y:S01]  /*5b80*/  HMMA.1688.F32.TF32 R88, R60, R32.reuse, R88 ;  /* 0x000000203c58723c */ /* 0x082fe20000081058 */
[----:B------:R-:W-:Y:S04]  /*5b90*/  LDS R41, [R234+0x9880] ;  /* 0x00988000ea297984 */ /* 0x000fe80000000800 */
[----:B------:R-:W1:Y:S03]  /*5ba0*/  LDS R43, [R234+0x9c80] ;  /* 0x009c8000ea2b7984 */ /* 0x000e660000000800 */
[C---:B--2---:R-:W-:Y:S07]  /*5bb0*/  HMMA.1688.F32.TF32 R84, R44.reuse, R32, R84 ;  /* 0x000000202c54723c */ /* 0x044fee0000081054 */
[----:B------:R-:W-:Y:S01]  /*5bc0*/  SEL R32, RZ, 0x4, P0 ;  /* 0x00000004ff207807 */ /* 0x000fe20000000000 */
[----:B------:R-:W-:Y:S01]  /*5bd0*/  HMMA.1688.F32.TF32 R128, R44, R96, R128 ;  /* 0x000000602c80723c */ /* 0x000fe20000081080 */
[----:B------:R-:W-:-:S02]  /*5be0*/  SEL R33, RZ, 0x4, P1 ;  /* 0x00000004ff217807 */ /* 0x000fc40000800000 */
[----:B------:R-:W-:Y:S02]  /*5bf0*/  SEL R32, R32, RZ, P3 ;  /* 0x000000ff20207207 */ /* 0x000fe40001800000 */
[----:B------:R-:W-:Y:S02]  /*5c00*/  SEL R33, R33, RZ, P4 ;  /* 0x000000ff21217207 */ /* 0x000fe40002000000 */
[----:B------:R-:W-:Y:S01]  /*5c10*/  ISETP.NE.U32.AND P0, PT, R32, RZ, PT ;  /* 0x000000ff2000720c */ /* 0x000fe20003f05070 */
[----:B------:R-:W-:Y:S01]  /*5c20*/  HMMA.1688.F32.TF32 R72, R44, R56, R72 ;  /* 0x000000382c48723c */ /* 0x000fe20000081048 */
[----:B------:R-:W-:Y:S02]  /*5c30*/  PLOP3.LUT P3, PT, PT, PT, UP1, 0x40, 0x0 ;  /* 0x000000000000781c */ /* 0x000fe40003f6e818 */
[----:B------:R-:W-:Y:S02]  /*5c40*/  SEL R32, RZ, 0x4, P6 ;  /* 0x00000004ff207807 */ /* 0x000fe40003000000 */
[----:B------:R-:W-:-:S02]  /*5c50*/  ISETP.NE.U32.AND P1, PT, R33, RZ, PT ;  /* 0x000000ff2100720c */ /* 0x000fc40003f25070 */
[----:B------:R-:W-:Y:S01]  /*5c60*/  PLOP3.LUT P6, PT, PT, PT, UP1, 0x40, 0x0 ;  /* 0x000000000000781c */ /* 0x000fe20003fce818 */
[----:B------:R-:W-:Y:S01]  /*5c70*/  HMMA.1688.F32.TF32 R80, R44, R52, R80 ;  /* 0x000000342c50723c */ /* 0x000fe20000081050 */
[----:B------:R-:W-:-:S06]  /*5c80*/  SEL R32, R32, RZ, P3 ;  /* 0x000000ff20207207 */ /* 0x000fcc0001800000 */
[----:B------:R-:W-:Y:S01]  /*5c90*/  SEL R44, RZ, 0x4, P2 ;  /* 0x00000004ff2c7807 */ /* 0x000fe20001000000 */
[C---:B------:R-:W-:Y:S03]  /*5ca0*/  HMMA.1688.F32.TF32 R76, R60.reuse, R52, R76 ;  /* 0x000000343c4c723c */ /* 0x040fe6000008104c */
[----:B------:R-:W-:Y:S02]  /*5cb0*/  SEL R44, R44, RZ, P5 ;  /* 0x000000ff2c2c7207 */ /* 0x000fe40002800000 */
[----:B------:R-:W-:Y:S02]  /*5cc0*/  ISETP.GE.AND P5, PT, R220, UR9, PT ;  /* 0x00000009dc007c0c */ /* 0x000fe4000bfa6270 */
[----:B------:R-:W-:Y:S01]  /*5cd0*/  ISETP.NE.U32.AND P4, PT, R44, RZ, PT ;  /* 0x000000ff2c00720c */ /* 0x000fe20003f85070 */
[----:B------:R-:W-:Y:S01]  /*5ce0*/  IMAD.U32 R53, RZ, RZ, UR10 ;  /* 0x0000000aff357e24 */ /* 0x000fe2000f8e00ff */
[----:B------:R-:W-:Y:S01]  /*5cf0*/  IADD3 R44, P2, R227, R190, RZ ;  /* 0x000000bee32c7210 */ /* 0x000fe20007f5e0ff */
[----:B------:R-:W-:Y:S01]  /*5d00*/  HMMA.1688.F32.TF32 R64, R60, R96, R64 ;  /* 0x000000603c40723c */ /* 0x000fe20000081040 */
[----:B------:R-:W-:Y:S01]  /*5d10*/  SEL R33, RZ, 0x4, P5 ;  /* 0x00000004ff217807 */ /* 0x000fe20002800000 */
[----:B------:R-:W-:Y:S01]  /*5d20*/  IMAD R53, R53, 0x2000, R202 ;  /* 0x0000200035357824 */ /* 0x000fe200078e02ca */
[----:B------:R-:W-:Y:S01]  /*5d30*/  ISETP.NE.U32.AND P5, PT, R32, RZ, PT ;  /* 0x000000ff2000720c */ /* 0x000fe20003fa5070 */
[----:B------:R-:W-:Y:S01]  /*5d40*/  IMAD.X R45, R179, 0x1, R3, P2 ;  /* 0x00000001b32d7824 */ /* 0x000fe200010e0603 */
[----:B------:R-:W-:Y:S01]  /*5d50*/  BAR.SYNC.DEFER_BLOCKING 0x0 ;  /* 0x0000000000007b1d */ /* 0x000fe20000010000 */
[----:B------:R-:W-:-:S02]  /*5d60*/  SEL R33, R33, RZ, P6 ;  /* 0x000000ff21217207 */ /* 0x000fc40003000000 */
[-C--:B------:R-:W-:Y:S01]  /*5d70*/  IADD3 R32, P6, R223, R190.reuse, RZ ;  /* 0x000000bedf207210 */ /* 0x080fe20007fde0ff */
[----:B------:R-:W-:Y:S01]  /*5d80*/  HMMA.1688.F32.TF32 R68, R60, R56, R68 ;  /* 0x000000383c44723c */ /* 0x000fe20000081044 */
[----:B------:R-:W-:Y:S02]  /*5d90*/  ISETP.NE.U32.AND P3, PT, R33, RZ, PT ;  /* 0x000000ff2100720c */ /* 0x000fe40003f65070 */
[----:B------:R-:W-:Y:S01]  /*5da0*/  IADD3 R46, P2, R219, R190, RZ ;  /* 0x000000bedb2e7210 */ /* 0x000fe20007f5e0ff */
[C---:B------:R-:W-:Y:S01]  /*5db0*/  IMAD.X R33, R179.reuse, 0x1, R5, P6 ;  /* 0x00000001b3217824 */ /* 0x040fe200030e0605 */
[----:B------:R-:W-:Y:S02]  /*5dc0*/  PLOP3.LUT P6, PT, PT, PT, UP1, 0x40, 0x0 ;  /* 0x000000000000781c */ /* 0x000fe40003fce818 */
[----:B------:R-:W-:Y:S01]  /*5dd0*/  IMAD.U32 R56, RZ, RZ, UR10 ;  /* 0x0000000aff387e24 */ /* 0x000fe2000f8e00ff */
[----:B---3--:R-:W-:Y:S01]  /*5de0*/  HMMA.1688.F32.TF32 R76, R36, R54, R76 ;  /* 0x00000036244c723c */ /* 0x008fe2000008104c */
[----:B------:R-:W-:Y:S01]  /*5df0*/  IMAD.X R47, R179, 0x1, R7, P2 ;  /* 0x00000001b32f7824 */ /* 0x000fe200010e0607 */
[----:B------:R-:W-:Y:S01]  /*5e00*/  ISETP.GE.AND P2, PT, R208, UR9, PT ;  /* 0x00000009d0007c0c */ /* 0x000fe2000bf46270 */
[----:B------:R-:W-:-:S05]  /*5e10*/  IMAD R57, R56, 0x2000, R201 ;  /* 0x0000200038397824 */ /* 0x000fca00078e02c9 */
[----:B------:R-:W-:Y:S01]  /*5e20*/  HMMA.1688.F32.TF32 R64, R36, R98, R64 ;  /* 0x000000622440723c */ /* 0x000fe20000081040 */
[----:B------:R-:W-:Y:S01]  /*5e30*/  @!PT LDS RZ, [RZ] ;  /* 0x00000000fffff984 */ /* 0x000fe20000000800 */
[----:B------:R-:W-:Y:S01]  /*5e40*/  @!PT LDS RZ, [RZ] ;  /* 0x00000000fffff984 */ /* 0x000fe20000000800 */
[----:B------:R-:W-:Y:S01]  /*5e50*/  @!PT LDS RZ, [RZ] ;  /* 0x00000000fffff984 */ /* 0x000fe20000000800 */
[----:B------:R2:W-:Y:S01]  /*5e60*/  LDGSTS.E [R53+0x8000], [R44.64], P0 ;  /* 0x080000002c357fae */ /* 0x0005e2000812184e */
[----:B------:R-:W-:-:S03]  /*5e70*/  ISETP.GE.AND P0, PT, R216, UR9, PT ;  /* 0x00000009d8007c0c */ /* 0x000fc6000bf06270 */
[----:B------:R3:W-:Y:S01]  /*5e80*/  LDGSTS.E [R53+0x8400], [R32.64], P1 ;  /* 0x0840000020357fae */ /* 0x0007e2000892184e */
[----:B------:R-:W-:Y:S02]  /*5e90*/  SEL R52, RZ, 0x4, P0 ;  /* 0x00000004ff347807 */ /* 0x000fe40000000000 */
[C---:B------:R-:W-:Y:S01]  /*5ea0*/  HMMA.1688.F32.TF32 R68, R36.reuse, R58, R68 ;  /* 0x0000003a2444723c */ /* 0x040fe20000081044 */
[----:B------:R-:W-:Y:S01]  /*5eb0*/  ISETP.GE.AND P1, PT, R212, UR9, PT ;  /* 0x00000009d4007c0c */ /* 0x000fe2000bf26270 */
[----:B------:R4:W-:Y:S01]  /*5ec0*/  LDGSTS.E [R53+0x8800], [R46.64], P4 ;  /* 0x088000002e357fae */ /* 0x0009e2000a12184e */
[----:B------:R-:W-:Y:S02]  /*5ed0*/  SEL R52, R52, RZ, P6 ;  /* 0x000000ff34347207 */ /* 0x000fe40003000000 */
[----:B------:R-:W-:Y:S02]  /*5ee0*/  PLOP3.LUT P6, PT, PT, PT, UP1, 0x40, 0x0 ;  /* 0x000000000000781c */ /* 0x000fe40003fce818 */
[----:B--2---:R-:W-:Y:S01]  /*5ef0*/  IADD3 R44, P0, R215, R190, RZ ;  /* 0x000000bed72c7210 */ /* 0x004fe20007f1e0ff */
[----:B------:R-:W-:Y:S01]  /*5f00*/  HMMA.1688.F32.TF32 R88, R36, R34, R88 ;  /* 0x000000222458723c */ /* 0x000fe20000081058 */
[----:B------:R-:W-:-:S02]  /*5f10*/  SEL R45, RZ, 0x4, P2 ;  /* 0x00000004ff2d7807 */ /* 0x000fc40001000000 */
[----:B---3--:R-:W-:Y:S02]  /*5f20*/  SEL R32, RZ, 0x4, P1 ;  /* 0x00000004ff207807 */ /* 0x008fe40000800000 */
[----:B------:R-:W-:Y:S02]  /*5f30*/  PLOP3.LUT P1, PT, PT, PT, UP1, 0x40, 0x0 ;  /* 0x000000000000781c */ /* 0x000fe40003f2e818 */
[----:B------:R-:W-:Y:S01]  /*5f40*/  SEL R33, R32, RZ, P6 ;  /* 0x000000ff20217207 */ /* 0x000fe20003000000 */
[C---:B-1----:R-:W-:Y:S01]  /*5f50*/  HMMA.1688.F32.TF32 R84, R40.reuse, R34, R84 ;  /* 0x000000222854723c */ /* 0x042fe20000081054 */
[----:B------:R-:W-:Y:S02]  /*5f60*/  IADD3 R32, P6, R211, R190, RZ ;  /* 0x000000bed3207210 */ /* 0x000fe40007fde0ff */
[----:B------:R-:W-:Y:S02]  /*5f70*/  ISETP.NE.U32.AND P2, PT, R52, RZ, PT ;  /* 0x000000ff3400720c */ /* 0x000fe40003f45070 */
[----:B------:R-:W-:Y:S01]  /*5f80*/  SEL R52, R45, RZ, P1 ;  /* 0x000000ff2d347207 */ /* 0x000fe20000800000 */
[----:B------:R-:W-:Y:S01]  /*5f90*/  IMAD.X R45, R179, 0x1, R9, P0 ;  /* 0x00000001b32d7824 */ /* 0x000fe200000e0609 */
[----:B------:R-:W-:Y:S01]  /*5fa0*/  ISETP.NE.U32.AND P1, PT, R33, RZ, PT ;  /* 0x000000ff2100720c */ /* 0x000fe20003f25070 */
[----:B------:R-:W-:Y:S01]  /*5fb0*/  IMAD.X R33, R179, 0x1, R11, P6 ;  /* 0x00000001b3217824 */ /* 0x000fe200030e060b */
[----:B------:R-:W-:Y:S01]  /*5fc0*/  PLOP3.LUT P4, PT, PT, PT, UP1, 0x40, 0x0 ;  /* 0x000000000000781c */ /* 0x000fe20003f8e818 */
[----:B------:R-:W-:Y:S01]  /*5fd0*/  HMMA.1688.F32.TF32 R96, R40, R98, R128 ;  /* 0x000000622860723c */ /* 0x000fe20000081080 */
[----:B------:R1:W-:Y:S01]  /*5fe0*/  LDGSTS.E [R53+0x8c00], [R44.64], P5 ;  /* 0x08c000002c357fae */ /* 0x0003e2000a92184e */
[----:B------:R-:W-:-:S02]  /*5ff0*/  ISETP.GE.AND P5, PT, R231, UR9, PT ;  /* 0x00000009e7007c0c */ /* 0x000fc4000bfa6270 */
[----:B------:R-:W-:Y:S01]  /*6000*/  PLOP3.LUT P6, PT, PT, PT, UP1, 0x40, 0x0 ;  /* 0x000000000000781c */ /* 0x000fe20003fce818 */
[----:B------:R2:W-:Y:S01]  /*6010*/  LDGSTS.E [R53+0x9000], [R32.64], P3 ;  /* 0x0900000020357fae */ /* 0x0005e2000992184e */
[----:B------:R-:W-:Y:S02]  /*6020*/  ISETP.GE.AND P3, PT, R229, UR9, PT ;  /* 0x00000009e5007c0c */ /* 0x000fe4000bf66270 */
[----:B------:R-:W-:Y:S01]  /*6030*/  SEL R36, RZ, 0x4, P5 ;  /* 0x00000004ff247807 */ /* 0x000fe20002800000 */
[----:B------:R-:W-:Y:S01]  /*6040*/  HMMA.1688.F32.TF32 R72, R40, R58, R72 ;  /* 0x0000003a2848723c */ /* 0x000fe20000081048 */
[----:B------:R-:W-:Y:S02]  /*6050*/  ISETP.GE.AND P5, PT, R226, UR9, PT ;  /* 0x00000009e2007c0c */ /* 0x000fe4000bfa6270 */
[----:B------:R-:W-:Y:S02]  /*6060*/  SEL R37, RZ, 0x4, P3 ;  /* 0x00000004ff257807 */ /* 0x000fe40001800000 */
[----:B------:R-:W-:-:S02]  /*6070*/  ISETP.GE.AND P3, PT, R222, UR9, PT ;  /* 0x00000009de007c0c */ /* 0x000fc4000bf66270 */
[----:B------:R-:W-:Y:S01]  /*6080*/  SEL R36, R36, RZ, P4 ;  /* 0x000000ff24247207 */ /* 0x000fe20002000000 */
[----:B--2---:R-:W-:Y:S01]  /*6090*/  IMAD.MOV.U32 R33, RZ, RZ, R179 ;  /* 0x000000ffff217224 */ /* 0x004fe200078e00b3 */
[----:B------:R-:W-:Y:S01]  /*60a0*/  SEL R38, RZ, 0x4, P5 ;  /* 0x00000004ff267807 */ /* 0x000fe20002800000 */
[----:B------:R-:W-:Y:S01]  /*60b0*/  HMMA.1688.F32.TF32 R80, R40, R54, R80 ;  /* 0x000000362850723c */ /* 0x000fe20000081050 */
[----:B------:R-:W-:Y:S02]  /*60c0*/  SEL R37, R37, RZ, P6 ;  /* 0x000000ff25257207 */ /* 0x000fe40003000000 */
[----:B------:R-:W-:Y:S02]  /*60d0*/  PLOP3.LUT P5, PT, PT, PT, UP1, 0x40, 0x0 ;  /* 0x000000000000781c */ /* 0x000fe40003fae818 */
[----:B------:R-:W-:Y:S02]  /*60e0*/  SEL R32, RZ, 0x4, P3 ;  /* 0x00000004ff207807 */ /* 0x000fe40001800000 */
[----:B------:R-:W-:Y:S01]  /*60f0*/  ISETP.NE.U32.AND P6, PT, R36, RZ, PT ;  /* 0x000000ff2400720c */ /* 0x000fe20003fc5070 */
[----:B------:R-:W-:Y:S01]  /*6100*/  IMAD.U32 R55, RZ, RZ, UR10 ;  /* 0x0000000aff377e24 */ /* 0x000fe2000f8e00ff */
[----:B------:R-:W-:-:S02]  /*6110*/  IADD3 R36, P3, R207, R190, RZ ;  /* 0x000000becf247210 */ /* 0x000fc40007f7e0ff */
[----:B------:R-:W-:Y:S01]  /*6120*/  SEL R32, R32, RZ, P5 ;  /* 0x000000ff20207207 */ /* 0x000fe20002800000 */
[----:B------:R-:W-:Y:S01]  /*6130*/  IMAD R55, R55, 0x4000, R200 ;  /* 0x0000400037377824 */ /* 0x000fe200078e02c8 */
[----:B------:R-:W-:Y:S02]  /*6140*/  PLOP3.LUT P4, PT, PT, PT, UP1, 0x40, 0x0 ;  /* 0x000000000000781c */ /* 0x000fe40003f8e818 */
[----:B------:R-:W-:Y:S02]  /*6150*/  ISETP.NE.U32.AND P0, PT, R52, RZ, PT ;  /* 0x000000ff3400720c */ /* 0x000fe40003f05070 */
[----:B------:R-:W-:Y:S01]  /*6160*/  ISETP.NE.U32.AND P5, PT, R37, RZ, PT ;  /* 0x000000ff2500720c */ /* 0x000fe20003fa5070 */
[----:B------:R-:W-:Y:S01]  /*6170*/  IMAD.X R37, R179, 0x1, R13, P3 ;  /* 0x00000001b3257824 */ /* 0x000fe200018e060d */
[----:B------:R-:W-:Y:S01]  /*6180*/  ISETP.NE.U32.AND P3, PT, R32, RZ, PT ;  /* 0x000000ff2000720c */ /* 0x000fe20003f65070 */
[----:B------:R-:W-:Y:S01]  /*6190*/  IMAD.MOV.U32 R32, RZ, RZ, R190 ;  /* 0x000000ffff207224 */ /* 0x000fe200078e00be */
[----:B------:R-:W-:-:S02]  /*61a0*/  SEL R38, R38, RZ, P4 ;  /* 0x000000ff26267207 */ /* 0x000fc40002000000 */
[----:B------:R2:W-:Y:S01]  /*61b0*/  LDGSTS.E [R53+0x9400], [R36.64], P2 ;  /* 0x0940000024357fae */ /* 0x0005e2000912184e */
[--C-:B-1----:R-:W-:Y:S01]  /*61c0*/  IMAD.WIDE R44, R187, 0x4, R32.reuse ;  /* 0x00000004bb2c7825 */ /* 0x102fe200078e0220 */
[----:B------:R-:W-:Y:S02]  /*61d0*/  ISETP.NE.U32.AND P4, PT, R38, RZ, PT ;  /* 0x000000ff2600720c */ /* 0x000fe40003f85070 */
[----:B----4-:R-:W-:Y:S01]  /*61e0*/  IADD3 R46, P2, R225, R190, RZ ;  /* 0x000000bee12e7210 */ /* 0x010fe20007f5e0ff */
[----:B------:R-:W-:Y:S01]  /*61f0*/  IMAD.WIDE R38, R191, 0x4, R32 ;  /* 0x00000004bf267825 */ /* 0x000fe200078e0220 */
[----:B------:R1:W-:Y:S01]  /*6200*/  LDGSTS.E [R53+0x9800], [R44.64], P1 ;  /* 0x098000002c357fae */ /* 0x0003e2000892184e */
[----:B------:R-:W-:Y:S02]  /*6210*/  ISETP.GE.AND P1, PT, R218, UR9, PT ;  /* 0x00000009da007c0c */ /* 0x000fe4000bf26270 */
[----:B------:R-:W-:Y:S01]  /*6220*/  IMAD.X R47, R179, 0x1, R4, P2 ;  /* 0x00000001b32f7824 */ /* 0x000fe200010e0604 */
[----:B------:R1:W-:Y:S01]  /*6230*/  LDGSTS.E [R53+0x9c00], [R38.64], P0 ;  /* 0x09c0000026357fae */ /* 0x0003e2000812184e */
[----:B------:R-:W-:Y:S01]  /*6240*/  ISETP.GE.AND P0, PT, R214, UR9, PT ;  /* 0x00000009d6007c0c */ /* 0x000fe2000bf06270 */
[--C-:B------:R-:W-:Y:S01]  /*6250*/  IMAD.WIDE R40, R189, 0x4, R32.reuse ;  /* 0x00000004bd287825 */ /* 0x100fe200078e0220 */
[----:B------:R-:W-:Y:S01]  /*6260*/  PLOP3.LUT P2, PT, PT, PT, UP1, 0x40, 0x0 ;  /* 0x000000000000781c */ /* 0x000fe20003f4e818 */
[----:B------:R3:W-:Y:S01]  /*6270*/  LDGSTS.E [R57+0x8200], [R46.64], P6 ;  /* 0x082000002e397fae */ /* 0x0007e2000b12184e */
[----:B------:R-:W-:Y:S01]  /*6280*/  SEL R52, RZ, 0x4, P1 ;  /* 0x00000004ff347807 */ /* 0x000fe20000800000 */
[----:B------:R-:W-:Y:S01]  /*6290*/  IMAD.WIDE R42, R192, 0x4, R32 ;  /* 0x00000004c02a7825 */ /* 0x000fe200078e0220 */
[----:B------:R-:W-:-:S02]  /*62a0*/  PLOP3.LUT P1, PT, PT, PT, UP1, 0x40, 0x0 ;  /* 0x000000000000781c */ /* 0x000fc40003f2e818 */
[----:B--2---:R-:W-:Y:S02]  /*62b0*/  SEL R36, RZ, 0x4, P0 ;  /* 0x00000004ff247807 */ /* 0x004fe40000000000 */
[----:B------:R-:W-:Y:S01]  /*62c0*/  SEL R52, R52, RZ, P2 ;  /* 0x000000ff34347207 */ /* 0x000fe20001000000 */
[----:B-1----:R-:W-:Y:S01]  /*62d0*/  IMAD.U32 R53, RZ, RZ, UR6 ;  /* 0x00000006ff357e24 */ /* 0x002fe2000f8e00ff */
[-C--:B------:R-:W-:Y:S02]  /*62e0*/  IADD3 R44, P2, R221, R190.reuse, RZ ;  /* 0x000000bedd2c7210 */ /* 0x080fe40007f5e0ff */
[----:B------:R-:W-:Y:S02]  /*62f0*/  SEL R37, R36, RZ, P1 ;  /* 0x000000ff24257207 */ /* 0x000fe40000800000 */
[-C--:B------:R-:W-:Y:S01]  /*6300*/  IADD3 R38, P1, R217, R190.reuse, RZ ;  /* 0x000000bed9267210 */ /* 0x080fe20007f3e0ff */
[----:B------:R-:W-:Y:S01]  /*6310*/  IMAD.X R45, R179, 0x1, R6, P2 ;  /* 0x00000001b32d7824 */ /* 0x000fe200010e0606 */
[----:B------:R-:W-:-:S02]  /*6320*/  IADD3 R36, P6, R213, R190, RZ ;  /* 0x000000bed5247210 */ /* 0x000fc40007fde0ff */
[----:B------:R-:W-:Y:S01]  /*6330*/  ISETP.NE.U32.AND P2, PT, R37, RZ, PT ;  /* 0x000000ff2500720c */ /* 0x000fe20003f45070 */
[C---:B------:R-:W-:Y:S01]  /*6340*/  IMAD.X R39, R179.reuse, 0x1, R8, P1 ;  /* 0x00000001b3277824 */ /* 0x040fe200008e0608 */
[----:B------:R1:W-:Y:S01]  /*6350*/  LDGSTS.E [R57+0x8600], [R44.64], P5 ;  /* 0x086000002c397fae */ /* 0x0003e2000a92184e */
[----:B------:R-:W-:Y:S01]  /*6360*/  ISETP.GE.AND P1, PT, R210, UR9, PT ;  /* 0x00000009d2007c0c */ /* 0x000fe2000bf26270 */
[----:B------:R-:W-:Y:S01]  /*6370*/  IMAD.X R37, R179, 0x1, R10, P6 ;  /* 0x00000001b3257824 */ /* 0x000fe200030e060a */
[----:B------:R-:W-:Y:S01]  /*6380*/  ISETP.GE.AND P5, PT, R203, UR9, PT ;  /* 0x00000009cb007c0c */ /* 0x000fe2000bfa6270 */
[----:B------:R2:W-:Y:S01]  /*6390*/  LDGSTS.E [R57+0x8a00], [R38.64], P4 ;  /* 0x08a0000026397fae */ /* 0x0005e2000a12184e */
[----:B------:R-:W-:Y:S01]  /*63a0*/  ISETP.GE.AND P4, PT, R206, UR9, PT ;  /* 0x00000009ce007c0c */ /* 0x000fe2000bf86270 */
[----:B------:R-:W-:Y:S01]  /*63b0*/  UIADD3 UR9, UR9, -0x20, URZ ;  /* 0xffffffe009097890 */ /* 0x000fe2000fffe03f */
[----:B------:R-:W-:Y:S01]  /*63c0*/  PLOP3.LUT P6, PT, PT, PT, UP1, 0x40, 0x0 ;  /* 0x000000000000781c */ /* 0x000fe20003fce818 */
[----:B------:R4:W-:Y:S01]  /*63d0*/  LDGSTS.E [R57+0x8e00], [R36.64], P3 ;  /* 0x08e0000024397fae */ /* 0x0009e2000992184e */
[----:B---3--:R-:W-:-:S02]  /*63e0*/  SEL R47, RZ, 0x4, P1 ;  /* 0x00000004ff2f7807 */ /* 0x008fc40000800000 */
[----:B------:R-:W-:Y:S02]  /*63f0*/  ISETP.NE.U32.AND P0, PT, R52, RZ, PT ;  /* 0x000000ff3400720c */ /* 0x000fe40003f05070 */
[----:B-1----:R-:W-:Y:S02]  /*6400*/  SEL R44, RZ, 0x4, P4 ;  /* 0x00000004ff2c7807 */ /* 0x002fe40002000000 */
[----:B------:R-:W-:Y:S02]  /*6410*/  PLOP3.LUT P4, PT, PT, PT, UP1, 0x40, 0x0 ;  /* 0x000000000000781c */ /* 0x000fe40003f8e818 */
[----:B------:R-:W-:Y:S02]  /*6420*/  IADD3 R46, P3, R209, R190, RZ ;  /* 0x000000bed12e7210 */ /* 0x000fe40007f7e0ff */
[----:B------:R-:W-:Y:S02]  /*6430*/  SEL R47, R47, RZ, P6 ;  /* 0x000000ff2f2f7207 */ /* 0x000fe40003000000 */
[----:B----4-:R-:W-:-:S02]  /*6440*/  SEL R37, RZ, 0x4, P5 ;  /* 0x00000004ff257807 */ /* 0x010fc40002800000 */
[----:B------:R-:W-:Y:S02]  /*6450*/  IADD3 R36, P5, R205, R190, RZ ;  /* 0x000000becd247210 */ /* 0x000fe40007fbe0ff */
[----:B------:R-:W-:Y:S02]  /*6460*/  SEL R37, R37, RZ, P4 ;  /* 0x000000ff25257207 */ /* 0x000fe40002000000 */
[----:B------:R-:W-:Y:S01]  /*6470*/  ISETP.NE.U32.AND P4, PT, R47, RZ, PT ;  /* 0x000000ff2f00720c */ /* 0x000fe20003f85070 */
[----:B------:R-:W-:Y:S01]  /*6480*/  IMAD.X R47, R179, 0x1, R12, P3 ;  /* 0x00000001b32f7824 */ /* 0x000fe200018e060c */
[----:B------:R-:W-:Y:S02]  /*6490*/  PLOP3.LUT P1, PT, PT, PT, UP1, 0x40, 0x0 ;  /* 0x000000000000781c */ /* 0x000fe40003f2e818 */
[----:B------:R-:W-:Y:S01]  /*64a0*/  ISETP.NE.U32.AND P3, PT, R37, RZ, PT ;  /* 0x000000ff2500720c */ /* 0x000fe20003f65070 */
[----:B------:R-:W-:Y:S01]  /*64b0*/  IMAD.X R37, R179, 0x1, R14, P5 ;  /* 0x00000001b3257824 */ /* 0x000fe200028e060e */
[----:B------:R-:W-:Y:S01]  /*64c0*/  SEL R44, R44, RZ, P1 ;  /* 0x000000ff2c2c7207 */ /* 0x000fe20000800000 */
[----:B------:R1:W-:Y:S01]  /*64d0*/  LDGSTS.E [R57+0x9200], [R46.64], P0 ;  /* 0x092000002e397fae */ /* 0x0003e2000812184e */
[----:B--2---:R-:W-:-:S02]  /*64e0*/  IADD3 R38, P0, R204, R177, RZ ;  /* 0x000000b1cc267210 */ /* 0x004fc40007f1e0ff */
[----:B------:R-:W-:Y:S01]  /*64f0*/  ISETP.NE.U32.AND P6, PT, R44, RZ, PT ;  /* 0x000000ff2c00720c */ /* 0x000fe20003fc5070 */
[----:B------:R2:W-:Y:S01]  /*6500*/  LDGSTS.E [R57+0x9600], [R36.64], P2 ;  /* 0x0960000024397fae */ /* 0x0005e2000912184e */
[----:B------:R-:W-:Y:S01]  /*6510*/  IADD3 R52, P2, R204, R173, RZ ;  /* 0x000000adcc347210 */ /* 0x000fe20007f5e0ff */
[--C-:B------:R-:W-:Y:S01]  /*6520*/  IMAD.X R39, R188, 0x1, R15.reuse, P0 ;  /* 0x00000001bc277824 */ /* 0x100fe200000e060f */
[----:B------:R-:W-:Y:S01]  /*6530*/  IADD3 R34, P0, R204, R169, RZ ;  /* 0x000000a9cc227210 */ /* 0x000fe20007f1e0ff */
[----:B------:R3:W-:Y:S01]  /*6540*/  LDGSTS.E [R57+0x9a00], [R40.64], P4 ;  /* 0x09a0000028397fae */ /* 0x0007e2000a12184e */
[----:B------:R-:W-:Y:S01]  /*6550*/  LEA R190, P1, R53, R190, 0x2 ;  /* 0x000000be35be7211 */ /* 0x000fe200078210ff */
[--C-:B------:R-:W-:Y:S01]  /*6560*/  IMAD.X R53, R184, 0x1, R15.reuse, P2 ;  /* 0x00000001b8357824 */ /* 0x100fe200010e060f */
[----:B------:R-:W-:Y:S01]  /*6570*/  IADD3 R44, P2, R204, R165, RZ ;  /* 0x000000a5cc2c7210 */ /* 0x000fe20007f5e0ff */
[----:B------:R-:W-:Y:S01]  /*6580*/  IMAD.X R35, R180, 0x1, R15, P0 ;  /* 0x00000001b4237824 */ /* 0x000fe200000e060f */
[----:B------:R-:W-:-:S02]  /*6590*/  IADD3 R32, P0, R204, R161, RZ ;  /* 0x000000a1cc207210 */ /* 0x000fc40007f1e0ff */
[----:B------:R-:W-:Y:S01]  /*65a0*/  IADD3.X R179, R179, UR11, RZ, P1, !PT ;  /* 0x0000000bb3b37c10 */ /* 0x000fe20008ffe4ff */
[----:B------:R4:W-:Y:S01]  /*65b0*/  LDGSTS.E [R57+0x9e00], [R42.64], P6 ;  /* 0x09e000002a397fae */ /* 0x0009e2000b12184e */
[--C-:B------:R-:W-:Y:S02]  /*65c0*/  IMAD.X R45, R176, 0x1, R15.reuse, P2 ;  /* 0x00000001b02d7824 */ /* 0x100fe400010e060f */
[--C-:B------:R-:W-:Y:S01]  /*65d0*/  IMAD.X R33, R172, 0x1, R15.reuse, P0 ;  /* 0x00000001ac217824 */ /* 0x100fe200000e060f */
[----:B---3--:R-:W-:Y:S01]  /*65e0*/  IADD3 R40, P0, R204, R153, RZ ;  /* 0x00000099cc287210 */ /* 0x008fe20007f1e0ff */
[----:B------:R-:W0:Y:S04]  /*65f0*/  LDGDEPBAR ;  /* 0x00000000000079af */ /* 0x000e280000000000 */
[----:B------:R3:W-:Y:S01]  /*6600*/  LDGSTS.E [R55], [R38.64], P3 ;  /* 0x0000000026377fae */ /* 0x0007e2000992184e */
[----:B------:R-:W-:Y:S01]  /*6610*/  IMAD.X R41, R164, 0x1, R15, P0 ;  /* 0x00000001a4297824 */ /* 0x000fe200000e060f */
[----:B--2---:R-:W-:-:S02]  /*6620*/  IADD3 R36, P0, R204, R145, RZ ;  /* 0x00000091cc247210 */ /* 0x004fc40007f1e0ff */
[----:B----4-:R-:W-:Y:S01]  /*6630*/  IADD3 R42, P2, R204, R157, RZ ;  /* 0x0000009dcc2a7210 */ /* 0x010fe20007f5e0ff */
[----:B------:R2:W-:Y:S02]  /*6640*/  LDGSTS.E [R55+0x400], [R52.64], P3 ;  /* 0x0040000034377fae */ /* 0x0005e4000992184e */
[--C-:B------:R-:W-:Y:S02]  /*6650*/  IMAD.X R37, R156, 0x1, R15.reuse, P0 ;  /* 0x000000019c257824 */ /* 0x100fe400000e060f */
[----:B------:R-:W-:Y:S01]  /*6660*/  IMAD.X R43, R168, 0x1, R15, P2 ;  /* 0x00000001a82b7824 */ /* 0x000fe200010e060f */
[----:B------:R4:W-:Y:S01]  /*6670*/  LDGSTS.E [R55+0x800], [R34.64], P3 ;  /* 0x0080000022377fae */ /* 0x0009e2000992184e */
[----:B---3--:R-:W-:-:S03]  /*6680*/  IADD3 R38, P2, R204, R149, RZ ;  /* 0x00000095cc267210 */ /* 0x008fc60007f5e0ff */
[----:B------:R3:W-:Y:S02]  /*6690*/  LDGSTS.E [R55+0xc00], [R44.64], P3 ;  /* 0x00c000002c377fae */ /* 0x0007e4000992184e */
[----:B------:R-:W-:Y:S02]  /*66a0*/  IMAD.X R39, R160, 0x1, R15, P2 ;  /* 0x00000001a0277824 */ /* 0x000fe400010e060f */
[----:B------:R5:W-:Y:S01]  /*66b0*/  LDGSTS.E [R55+0x1000], [R32.64], P3 ;  /* 0x0100000020377fae */ /* 0x000be2000992184e */
[----:B----4-:R-:W-:-:S03]  /*66c0*/  IADD3 R34, P2, R204, R141, RZ ;  /* 0x0000008dcc227210 */ /* 0x010fc60007f5e0ff */
[----:B------:R4:W-:Y:S01]  /*66d0*/  LDGSTS.E [R55+0x1400], [R42.64], P3 ;  /* 0x014000002a377fae */ /* 0x0009e2000992184e */
[----:B---3--:R-:W-:Y:S01]  /*66e0*/  IADD3 R44, P0, R204, R133, RZ ;  /* 0x00000085cc2c7210 */ /* 0x008fe20007f1e0ff */
[--C-:B------:R-:W-:Y:S02]  /*66f0*/  IMAD.X R35, R152, 0x1, R15.reuse, P2 ;  /* 0x0000000198237824 */ /* 0x100fe400010e060f */
[----:B------:R3:W-:Y:S01]  /*6700*/  LDGSTS.E [R55+0x1800], [R40.64], P3 ;  /* 0x0180000028377fae */ /* 0x0007e2000992184e */
[----:B-----5:R-:W-:Y:S01]  /*6710*/  IADD3 R32, P2, R204, R29, RZ ;  /* 0x0000001dcc207210 */ /* 0x020fe20007f5e0ff */
[--C-:B------:R-:W-:Y:S02]  /*6720*/  IMAD.X R45, R148, 0x1, R15.reuse, P0 ;  /* 0x00000001942d7824 */ /* 0x100fe400000e060f */
[----:B------:R5:W-:Y:S01]  /*6730*/  LDGSTS.E [R55+0x1c00], [R38.64], P3 ;  /* 0x01c0000026377fae */ /* 0x000be2000992184e */
[----:B----4-:R-:W-:Y:S01]  /*6740*/  IADD3 R42, P0, R204, R25, RZ ;  /* 0x00000019cc2a7210 */ /* 0x010fe20007f1e0ff */
[----:B------:R-:W-:-:S02]  /*6750*/  IMAD.X R33, R144, 0x1, R15, P2 ;  /* 0x0000000190217824 */ /* 0x000fc400010e060f */
        /* <DEDUP_REMOVED lines=10> */
[----:B------:R-:W-:Y:S02]  /*6800*/  IADD3 R17, P6, R17, UR16, RZ ;  /* 0x0000001011117c10 */ /* 0x000fe4000ffde0ff */
[----:B---3--:R-:W-:Y:S01]  /*6810*/  IADD3 R34, P0, R204, R175, RZ ;  /* 0x000000afcc227210 */ /* 0x008fe20007f1e0ff */
[C-C-:B------:R-:W-:Y:S01]  /*6820*/  IMAD.X R37, R24.reuse, 0x1, R15.reuse, P2 ;  /* 0x0000000118257824 */ /* 0x140fe200010e060f */
[----:B------:R3:W-:Y:S01]  /*6830*/  LDGSTS.E [R55+0x3000], [R42.64], P3 ;  /* 0x030000002a377fae */ /* 0x0007e2000992184e */
[----:B------:R-:W-:Y:S01]  /*6840*/  IADD3.X R24, R24, UR7, RZ, P6, !PT ;  /* 0x0000000718187c10 */ /* 0x000fe2000b7fe4ff */
[----:B-----5:R-:W-:Y:S01]  /*6850*/  IMAD.U32 R44, RZ, RZ, UR10 ;  /* 0x0000000aff2c7e24 */ /* 0x020fe2000f8e00ff */
[----:B------:R-:W-:Y:S01]  /*6860*/  IADD3 R25, P6, R25, UR16, RZ ;  /* 0x0000001019197c10 */ /* 0x000fe2000ffde0ff */
[----:B------:R-:W-:Y:S01]  /*6870*/  IMAD.X R35, R186, 0x1, R15, P0 ;  /* 0x00000001ba237824 */ /* 0x000fe200000e060f */
[----:B------:R5:W-:Y:S01]  /*6880*/  LDGSTS.E [R55+0x3400], [R40.64], P3 ;  /* 0x0340000028377fae */ /* 0x000be2000992184e */
[----:B-1----:R-:W-:Y:S01]  /*6890*/  IMAD R47, R44, 0x4000, R199 ;  /* 0x000040002c2f7824 */ /* 0x002fe200078e02c7 */
[----:B----4-:R-:W-:-:S02]  /*68a0*/  IADD3 R32, P2, R204, R171, RZ ;  /* 0x000000abcc207210 */ /* 0x010fc40007f5e0ff */
[----:B------:R-:W-:Y:S01]  /*68b0*/  IADD3 R44, P0, R204, R167, RZ ;  /* 0x000000a7cc2c7210 */ /* 0x000fe20007f1e0ff */
[----:B------:R1:W-:Y:S01]  /*68c0*/  LDGSTS.E [R55+0x3800], [R38.64], P3 ;  /* 0x0380000026377fae */ /* 0x0003e2000992184e */
[----:B------:R-:W-:Y:S01]  /*68d0*/  IADD3.X R140, R140, UR7, RZ, P6, !PT ;  /* 0x000000078c8c7c10 */ /* 0x000fe2000b7fe4ff */
[--C-:B------:R-:W-:Y:S01]  /*68e0*/  IMAD.X R33, R182, 0x1, R15.reuse, P2 ;  /* 0x00000001b6217824 */ /* 0x100fe200010e060f */
[----:B---3--:R-:W-:Y:S01]  /*68f0*/  IADD3 R42, P2, R204, R163, RZ ;  /* 0x000000a3cc2a7210 */ /* 0x008fe20007f5e0ff */
[--C-:B------:R-:W-:Y:S01]  /*6900*/  IMAD.X R45, R178, 0x1, R15.reuse, P0 ;  /* 0x00000001b22d7824 */ /* 0x100fe200000e060f */
[----:B------:R3:W-:Y:S01]  /*6910*/  LDGSTS.E [R55+0x3c00], [R36.64], P3 ;  /* 0x03c0000024377fae */ /* 0x0007e2000992184e */
[----:B------:R-:W-:Y:S02]  /*6920*/  IADD3 R141, P6, R141, UR16, RZ ;  /* 0x000000108d8d7c10 */ /* 0x000fe4000ffde0ff */
[----:B-----5:R-:W-:Y:S01]  /*6930*/  IADD3 R40, P0, R204, R159, RZ ;  /* 0x0000009fcc287210 */ /* 0x020fe20007f1e0ff */
[----:B------:R-:W-:Y:S01]  /*6940*/  IMAD.X R43, R174, 0x1, R15, P2 ;  /* 0x00000001ae2b7824 */ /* 0x000fe200010e060f */
[----:B------:R4:W-:Y:S01]  /*6950*/  LDGSTS.E [R47+0x200], [R34.64], P3 ;  /* 0x00200000222f7fae */ /* 0x0009e2000992184e */
[----:B------:R-:W-:-:S02]  /*6960*/  IADD3.X R152, R152, UR7, RZ, P6, !PT ;  /* 0x0000000798987c10 */ /* 0x000fc4000b7fe4ff */
[----:B-1----:R-:W-:Y:S01]  /*6970*/  IADD3 R38, P2, R204, R155, RZ ;  /* 0x0000009bcc267210 */ /* 0x002fe20007f5e0ff */
[--C-:B------:R-:W-:Y:S01]  /*6980*/  IMAD.X R41, R170, 0x1, R15.reuse, P0 ;  /* 0x00000001aa297824 */ /* 0x100fe200000e060f */
[----:B------:R1:W-:Y:S01]  /*6990*/  LDGSTS.E [R47+0x600], [R32.64], P3 ;  /* 0x00600000202f7fae */ /* 0x0003e2000992184e */
[----:B------:R-:W-:Y:S02]  /*69a0*/  IADD3 R153, P6, R153, UR16, RZ ;  /* 0x0000001099997c10 */ /* 0x000fe4000ffde0ff */
[----:B---3--:R-:W-:Y:S01]  /*69b0*/  IADD3 R36, P0, R204, R151, RZ ;  /* 0x00000097cc247210 */ /* 0x008fe20007f1e0ff */
[--C-:B------:R-:W-:Y:S01]  /*69c0*/  IMAD.X R39, R166, 0x1, R15.reuse, P2 ;  /* 0x00000001a6277824 */ /* 0x100fe200010e060f */
[----:B------:R3:W-:Y:S01]  /*69d0*/  LDGSTS.E [R47+0xa00], [R44.64], P3 ;  /* 0x00a000002c2f7fae */ /* 0x0007e2000992184e */
[----:B------:R-:W-:Y:S02]  /*69e0*/  IADD3.X R164, R164, UR7, RZ, P6, !PT ;  /* 0x00000007a4a47c10 */ /* 0x000fe4000b7fe4ff */
[----:B----4-:R-:W-:Y:S01]  /*69f0*/  IADD3 R34, P2, R204, R147, RZ ;  /* 0x00000093cc227210 */ /* 0x010fe20007f5e0ff */
[----:B------:R-:W-:Y:S01]  /*6a00*/  IMAD.X R37, R162, 0x1, R15, P0 ;  /* 0x00000001a2257824 */ /* 0x000fe200000e060f */
[----:B------:R4:W-:Y:S01]  /*6a10*/  LDGSTS.E [R47+0xe00], [R42.64], P3 ;  /* 0x00e000002a2f7fae */ /* 0x0009e2000992184e */
[----:B------:R-:W-:-:S02]  /*6a20*/  IADD3 R165, P6, R165, UR16, RZ ;  /* 0x00000010a5a57c10 */ /* 0x000fc4000ffde0ff */
[----:B-1----:R-:W-:Y:S01]  /*6a30*/  IADD3 R32, P0, R204, R143, RZ ;  /* 0x0000008fcc207210 */ /* 0x002fe20007f1e0ff */
[--C-:B------:R-:W-:Y:S01]  /*6a40*/  IMAD.X R35, R158, 0x1, R15.reuse, P2 ;  /* 0x000000019e237824 */ /* 0x100fe200010e060f */
[----:B------:R1:W-:Y:S01]  /*6a50*/  LDGSTS.E [R47+0x1200], [R40.64], P3 ;  /* 0x01200000282f7fae */ /* 0x0003e2000992184e */
[----:B------:R-:W-:Y:S02]  /*6a60*/  IADD3.X R176, R176, UR7, RZ, P6, !PT ;  /* 0x00000007b0b07c10 */ /* 0x000fe4000b7fe4ff */
[----:B---3--:R-:W-:Y:S01]  /*6a70*/  IADD3 R44, P2, R204, R135, RZ ;  /* 0x00000087cc2c7210 */ /* 0x008fe20007f5e0ff */
[--C-:B------:R-:W-:Y:S01]  /*6a80*/  IMAD.X R33, R154, 0x1, R15.reuse, P0 ;  /* 0x000000019a217824 */ /* 0x100fe200000e060f */
[----:B------:R3:W-:Y:S01]  /*6a90*/  LDGSTS.E [R47+0x1600], [R38.64], P3 ;  /* 0x01600000262f7fae */ /* 0x0007e2000992184e */
[----:B------:R-:W-:Y:S02]  /*6aa0*/  IADD3 R177, P6, R177, UR16, RZ ;  /* 0x00000010b1b17c10 */ /* 0x000fe4000ffde0ff */
[----:B----4-:R-:W-:Y:S01]  /*6ab0*/  IADD3 R42, P0, R204, R31, RZ ;  /* 0x0000001fcc2a7210 */ /* 0x010fe20007f1e0ff */
[----:B------:R-:W-:Y:S01]  /*6ac0*/  IMAD.X R45, R150, 0x1, R15, P2 ;  /* 0x00000001962d7824 */ /* 0x000fe200010e060f */
[----:B------:R4:W-:Y:S01]  /*6ad0*/  LDGSTS.E [R47+0x1a00], [R36.64], P3 ;  /* 0x01a00000242f7fae */ /* 0x0009e2000992184e */
[----:B------:R-:W-:-:S02]  /*6ae0*/  IADD3.X R188, R188, UR7, RZ, P6, !PT ;  /* 0x00000007bcbc7c10 */ /* 0x000fc4000b7fe4ff */
[----:B-1----:R-:W-:Y:S01]  /*6af0*/  IADD3 R40, P2, R204, R27, RZ ;  /* 0x0000001bcc287210 */ /* 0x002fe20007f5e0ff */
[--C-:B------:R-:W-:Y:S01]  /*6b00*/  IMAD.X R43, R146, 0x1, R15.reuse, P0 ;  /* 0x00000001922b7824 */ /* 0x100fe200000e060f */
[----:B------:R1:W-:Y:S01]  /*6b10*/  LDGSTS.E [R47+0x1e00], [R34.64], P3 ;  /* 0x01e00000222f7fae */ /* 0x0003e2000992184e */
[----:B---3--:R-:W-:Y:S02]  /*6b20*/  IADD3 R38, P0, R204, R23, RZ ;  /* 0x00000017cc267210 */ /* 0x008fe40007f1e0ff */
[--C-:B------:R-:W-:Y:S01]  /*6b30*/  IMAD.X R41, R142, 0x1, R15.reuse, P2 ;  /* 0x000000018e297824 */ /* 0x100fe200010e060f */
[----:B------:R3:W-:Y:S01]  /*6b40*/  LDGSTS.E [R47+0x2200], [R32.64], P3 ;  /* 0x02200000202f7fae */ /* 0x0007e2000992184e */
[----:B----4-:R-:W-:Y:S01]  /*6b50*/  IADD3 R36, P2, R204, R20, RZ ;  /* 0x00000014cc247210 */ /* 0x010fe20007f5e0ff */
[--C-:B------:R-:W-:Y:S02]  /*6b60*/  IMAD.X R39, R134, 0x1, R15.reuse, P0 ;  /* 0x0000000186277824 */ /* 0x100fe400000e060f */
[----:B------:R2:W-:Y:S01]  /*6b70*/  LDGSTS.E [R47+0x2600], [R44.64], P3 ;  /* 0x026000002c2f7fae */ /* 0x0005e2000992184e */
[----:B-1----:R-:W-:Y:S01]  /*6b80*/  IADD3 R34, P4, R204, R18, RZ ;  /* 0x00000012cc227210 */ /* 0x002fe20007f9e0ff */
[--C-:B------:R-:W-:Y:S01]  /*6b90*/  IMAD.X R37, R30, 0x1, R15.reuse, P2 ;  /* 0x000000011e257824 */ /* 0x100fe200010e060f */
[----:B------:R-:W-:Y:S01]  /*6ba0*/  IADD3 R18, P5, R18, UR16, RZ ;  /* 0x0000001012127c10 */ /* 0x000fe2000ffbe0ff */
[----:B------:R2:W-:Y:S01]  /*6bb0*/  LDGSTS.E [R47+0x2a00], [R42.64], P3 ;  /* 0x02a000002a2f7fae */ /* 0x0005e2000992184e */
[----:B---3--:R-:W-:Y:S01]  /*6bc0*/  IADD3 R32, P0, R204, R16, RZ ;  /* 0x00000010cc207210 */ /* 0x008fe20007f1e0ff */
[C-C-:B------:R-:W-:Y:S01]  /*6bd0*/  IMAD.X R35, R26.reuse, 0x1, R15.reuse, P4 ;  /* 0x000000011a237824 */ /* 0x140fe200020e060f */
[----:B------:R-:W-:Y:S01]  /*6be0*/  IADD3.X R26, R26, UR7, RZ, P5, !PT ;  /* 0x000000071a1a7c10 */ /* 0x000fe2000affe4ff */
[----:B------:R2:W-:Y:S01]  /*6bf0*/  LDGSTS.E [R47+0x2e00], [R40.64], P3 ;  /* 0x02e00000282f7fae */ /* 0x0005e2000992184e */
[----:B------:R-:W-:Y:S01]  /*6c00*/  IADD3 R27, P5, R27, UR16, RZ ;  /* 0x000000101b1b7c10 */ /* 0x000fe2000ffbe0ff */
[----:B------:R-:W-:Y:S01]  /*6c10*/  IMAD.X R33, R22, 0x1, R15, P0 ;  /* 0x0000000116217824 */ /* 0x000fe200000e060f */
[----:B------:R-:W-:Y:S01]  /*6c20*/  IADD3 R16, P4, R16, UR16, RZ ;  /* 0x0000001010107c10 */ /* 0x000fe2000ff9e0ff */
[----:B------:R2:W-:Y:S01]  /*6c30*/  LDGSTS.E [R47+0x3200], [R38.64], P3 ;  /* 0x03200000262f7fae */ /* 0x0005e2000992184e */
[----:B------:R-:W-:-:S02]  /*6c40*/  IADD3.X R142, R142, UR7, RZ, P5, !PT ;  /* 0x000000078e8e7c10 */ /* 0x000fc4000affe4ff */
[----:B------:R-:W-:Y:S01]  /*6c50*/  IADD3 R143, P5, R143, UR16, RZ ;  /* 0x000000108f8f7c10 */ /* 0x000fe2000ffbe0ff */
[----:B------:R2:W-:Y:S01]  /*6c60*/  LDGSTS.E [R47+0x3600], [R36.64], P3 ;  /* 0x03600000242f7fae */ /* 0x0005e2000992184e */
[----:B------:R-:W-:Y:S02]  /*6c70*/  IADD3.X R22, R22, UR7, RZ, P4, !PT ;  /* 0x0000000716167c10 */ /* 0x000fe4000a7fe4ff */
[----:B------:R-:W-:Y:S01]  /*6c80*/  IADD3 R20, P2, R20, UR16, RZ ;  /* 0x0000001014147c10 */ /* 0x000fe2000ff5e0ff */
[----:B------:R2:W-:Y:S01]  /*6c90*/  LDGSTS.E [R47+0x3a00], [R34.64], P3 ;  /* 0x03a00000222f7fae */ /* 0x0005e2000992184e */
[----:B------:R-:W-:Y:S02]  /*6ca0*/  IADD3 R21, P0, R21, UR16, RZ ;  /* 0x0000001015157c10 */ /* 0x000fe4000ff1e0ff */
[----:B------:R-:W-:Y:S01]  /*6cb0*/  IADD3 R23, P4, R23, UR16, RZ ;  /* 0x0000001017177c10 */ /* 0x000fe2000ff9e0ff */
[----:B------:R2:W-:Y:S01]  /*6cc0*/  LDGSTS.E [R47+0x3e00], [R32.64], P3 ;  /* 0x03e00000202f7fae */ /* 0x0005e2000992184e */
[----:B------:R-:W-:-:S02]  /*6cd0*/  IADD3 R19, P3, R19, UR16, RZ ;  /* 0x0000001013137c10 */ /* 0x000fc4000ff7e0ff */
[----:B------:R-:W-:Y:S01]  /*6ce0*/  IADD3.X R154, R154, UR7, RZ, P5, !PT ;  /* 0x000000079a9a7c10 */ /* 0x000fe2000affe4ff */
[----:B------:R-:W0:Y:S01]  /*6cf0*/  LDGDEPBAR ;  /* 0x00000000000079af */ /* 0x000e220000000000 */
[----:B------:R-:W-:Y:S02]  /*6d00*/  IADD3 R155, P5, R155, UR16, RZ ;  /* 0x000000109b9b7c10 */ /* 0x000fe4000ffbe0ff */
[----:B------:R-:W-:Y:S02]  /*6d10*/  IADD3.X R28, R28, UR7, RZ, P3, !PT ;  /* 0x000000071c1c7c10 */ /* 0x000fe40009ffe4ff */
[----:B------:R-:W-:Y:S02]  /*6d20*/  IADD3.X R30, R30, UR7, RZ, P2, !PT ;  /* 0x000000071e1e7c10 */ /* 0x000fe400097fe4ff */
[----:B------:R-:W-:Y:S02]  /*6d30*/  IADD3.X R132, R132, UR7, RZ, P0, !PT ;  /* 0x0000000784847c10 */ /* 0x000fe400087fe4ff */
[----:B------:R-:W-:-:S02]  /*6d40*/  IADD3.X R134, R134, UR7, RZ, P4, !PT ;  /* 0x0000000786867c10 */ /* 0x000fc4000a7fe4ff */
[----:B------:R-:W-:Y:S02]  /*6d50*/  IADD3 R29, P3, R29, UR16, RZ ;  /* 0x000000101d1d7c10 */ /* 0x000fe4000ff7e0ff */
[----:B------:R-:W-:Y:S02]  /*6d60*/  IADD3 R31, P2, R31, UR16, RZ ;  /* 0x000000101f1f7c10 */ /* 0x000fe4000ff5e0ff */
[----:B------:R-:W-:Y:S02]  /*6d70*/  IADD3 R133, P0, R133, UR16, RZ ;  /* 0x0000001085857c10 */ /* 0x000fe4000ff1e0ff */
[----:B------:R-:W-:Y:S02]  /*6d80*/  IADD3 R135, P4, R135, UR16, RZ ;  /* 0x0000001087877c10 */ /* 0x000fe4000ff9e0ff */
[----:B------:R-:W-:Y:S02]  /*6d90*/  IADD3.X R166, R166, UR7, RZ, P5, !PT ;  /* 0x00000007a6a67c10 */ /* 0x000fe4000affe4ff */
[----:B------:R-:W-:-:S02]  /*6da0*/  IADD3 R167, P5, R167, UR16, RZ ;  /* 0x00000010a7a77c10 */ /* 0x000fc4000ffbe0ff */
[----:B------:R-:W-:Y:S02]  /*6db0*/  IADD3.X R144, R144, UR7, RZ, P3, !PT ;  /* 0x0000000790907c10 */ /* 0x000fe40009ffe4ff */
[----:B------:R-:W-:Y:S02]  /*6dc0*/  IADD3.X R146, R146, UR7, RZ, P2, !PT ;  /* 0x0000000792927c10 */ /* 0x000fe400097fe4ff */
[----:B------:R-:W-:Y:S02]  /*6dd0*/  IADD3.X R148, R148, UR7, RZ, P0, !PT ;  /* 0x0000000794947c10 */ /* 0x000fe400087fe4ff */
[----:B------:R-:W-:Y:S02]  /*6de0*/  IADD3.X R150, R150, UR7, RZ, P4, !PT ;  /* 0x0000000796967c10 */ /* 0x000fe4000a7fe4ff */
[----:B------:R-:W-:Y:S02]  /*6df0*/  IADD3 R145, P3, R145, UR16, RZ ;  /* 0x0000001091917c10 */ /* 0x000fe4000ff7e0ff */
[----:B------:R-:W-:-:S02]  /*6e00*/  IADD3 R147, P2, R147, UR16, RZ ;  /* 0x0000001093937c10 */ /* 0x000fc4000ff5e0ff */
[----:B------:R-:W-:Y:S02]  /*6e10*/  IADD3 R149, P0, R149, UR16, RZ ;  /* 0x0000001095957c10 */ /* 0x000fe4000ff1e0ff */
[----:B------:R-:W-:Y:S02]  /*6e20*/  IADD3 R151, P4, R151, UR16, RZ ;  /* 0x0000001097977c10 */ /* 0x000fe4000ff9e0ff */
[----:B------:R-:W-:Y:S02]  /*6e30*/  IADD3.X R178, R178, UR7, RZ, P5, !PT ;  /* 0x00000007b2b27c10 */ /* 0x000fe4000affe4ff */
[----:B------:R-:W-:Y:S02]  /*6e40*/  PLOP3.LUT P5, PT, PT, PT, UP0, 0x80, 0x0 ;  /* 0x000000000000781c */ /* 0x000fe40003faf008 */
[----:B------:R-:W-:Y:S02]  /*6e50*/  IADD3.X R156, R156, UR7, RZ, P3, !PT ;  /* 0x000000079c9c7c10 */ /* 0x000fe40009ffe4ff */
[----:B------:R-:W-:-:S02]  /*6e60*/  IADD3.X R158, R158, UR7, RZ, P2, !PT ;  /* 0x000000079e9e7c10 */ /* 0x000fc400097fe4ff */
[----:B------:R-:W-:Y:S02]  /*6e70*/  IADD3.X R160, R160, UR7, RZ, P0, !PT ;  /* 0x00000007a0a07c10 */ /* 0x000fe400087fe4ff */
[----:B------:R-:W-:Y:S02]  /*6e80*/  IADD3.X R162, R162, UR7, RZ, P4, !PT ;  /* 0x00000007a2a27c10 */ /* 0x000fe4000a7fe4ff */
[----:B------:R-:W-:Y:S02]  /*6e90*/  IADD3 R157, P3, R157, UR16, RZ ;  /* 0x000000109d9d7c10 */ /* 0x000fe4000ff7e0ff */
[----:B------:R-:W-:Y:S02]  /*6ea0*/  IADD3 R159, P2, R159, UR16, RZ ;  /* 0x000000109f9f7c10 */ /* 0x000fe4000ff5e0ff */
[----:B------:R-:W-:Y:S02]  /*6eb0*/  IADD3 R161, P0, R161, UR16, RZ ;  /* 0x00000010a1a17c10 */ /* 0x000fe4000ff1e0ff */
        /* <DEDUP_REMOVED lines=10> */
[----:B------:R-:W-:Y:S02]  /*6f60*/  IADD3.X R182, R182, UR7, RZ, P2, !PT ;  /* 0x00000007b6b67c10 */ /* 0x000fe400097fe4ff */
[----:B------:R-:W-:Y:S02]  /*6f70*/  IADD3.X R184, R184, UR7, RZ, P0, !PT ;  /* 0x00000007b8b87c10 */ /* 0x000fe400087fe4ff */
[----:B------:R-:W-:Y:S01]  /*6f80*/  IADD3.X R186, R186, UR7, RZ, P4, !PT ;  /* 0x00000007baba7c10 */ /* 0x000fe2000a7fe4ff */
[----:B--2---:R-:W-:Y:S01]  /*6f90*/  @!P5 CALL.REL.NOINC `(.L_x_0) ;  /* 0x000000100000d944 */ /* 0x004fe20003c00000 */
[----:B------:R-:W-:Y:S05]  /*6fa0*/  BRA `(.L_x_1) ;  /* 0xffffe29000007947 */ /* 0x000fea000383ffff */
.L_x_0:
[----:B--2---:R-:W-:-:S04]  /*6fb0*/  DEPBAR.LE SB0, 0x0 ;  /* 0x000080000000791a */ /* 0x004fc80000000000 */
[----:B------:R-:W-:Y:S01]  /*6fc0*/  IMAD.SHL.U32 R4, R181, 0x4, RZ ;  /* 0x00000004b5047824 */ /* 0x000fe200078e00ff */
[----:B------:R-:W-:Y:S01]  /*6fd0*/  LOP3.LUT R185, R185, 0x6000, RZ, 0xc0, !PT ;  /* 0x00006000b9b97812 */ /* 0x000fe200078ec0ff */
[----:B------:R-:W-:Y:S01]  /*6fe0*/  IMAD.U32 R6, RZ, RZ, UR13 ;  /* 0x0000000dff067e24 */ /* 0x000fe2000f8e00ff */
[----:B------:R-:W-:Y:S01]  /*6ff0*/  LOP3.LUT R183, R183, 0x60, RZ, 0xc0, !PT ;  /* 0x00000060b7b77812 */ /* 0x000fe200078ec0ff */
[----:B------:R-:W-:Y:S01]  /*7000*/  IMAD.MOV.U32 R8, RZ, RZ, R92 ;  /* 0x000000ffff087224 */ /* 0x000fe200078e005c */
[----:B------:R-:W-:Y:S01]  /*7010*/  ISETP.GE.AND P0, PT, R0, c[0x0][0x178], PT ;  /* 0x00005e0000007a0c */ /* 0x000fe20003f06270 */
[----:B------:R-:W-:Y:S01]  /*7020*/  IMAD R185, R6, 0x40, R185 ;  /* 0x0000004006b97824 */ /* 0x000fe200078e02b9 */
[----:B------:R-:W-:Y:S01]  /*7030*/  LOP3.LUT R4, R183, 0x70, R4, 0x78, !PT ;  /* 0x00000070b7047812 */ /* 0x000fe200078e7804 */
[----:B------:R-:W-:Y:S01]  /*7040*/  IMAD.MOV.U32 R9, RZ, RZ, R100 ;  /* 0x000000ffff097224 */ /* 0x000fe200078e0064 */
[C-C-:B------:R-:W-:Y:S01]  /*7050*/  LOP3.LUT R47, R2.reuse, 0xc, R233.reuse, 0xfe, !PT ;  /* 0x0000000c022f7812 */ /* 0x140fe200078efee9 */
[----:B------:R-:W-:Y:S01]  /*7060*/  IMAD.MOV.U32 R10, RZ, RZ, R104 ;  /* 0x000000ffff0a7224 */ /* 0x000fe200078e0068 */
[----:B------:R-:W-:Y:S01]  /*7070*/  LOP3.LUT R46, R2, 0xe, R233, 0xfe, !PT ;  /* 0x0000000e022e7812 */ /* 0x000fe200078efee9 */
[----:B------:R-:W-:Y:S01]  /*7080*/  IMAD.IADD R185, R4, 0x1, R185 ;  /* 0x0000000104b97824 */ /* 0x000fe200078e02b9 */
[C-C-:B------:R-:W-:Y:S01]  /*7090*/  LOP3.LUT R61, R2.reuse, 0x10, R233.reuse, 0xfe, !PT ;  /* 0x00000010023d7812 */ /* 0x140fe200078efee9 */
[----:B------:R-:W-:Y:S01]  /*70a0*/  IMAD.MOV.U32 R11, RZ, RZ, R108 ;  /* 0x000000ffff0b7224 */ /* 0x000fe200078e006c */
[----:B------:R-:W-:Y:S01]  /*70b0*/  BAR.SYNC.DEFER_BLOCKING 0x0 ;  /* 0x0000000000007b1d */ /* 0x000fe20000010000 */
[----:B------:R-:W-:Y:S01]  /*70c0*/  IMAD.MOV.U32 R12, RZ, RZ, R94 ;  /* 0x000000ffff0c7224 */ /* 0x000fe200078e005e */
[C-C-:B------:R-:W-:Y:S01]  /*70d0*/  LOP3.LUT R60, R2.reuse, 0x12, R233.reuse, 0xfe, !PT ;  /* 0x00000012023c7812 */ /* 0x140fe200078efee9 */
[----:B------:R-:W-:Y:S01]  /*70e0*/  IMAD.MOV.U32 R13, RZ, RZ, R102 ;  /* 0x000000ffff0d7224 */ /* 0x000fe200078e0066 */
[C-C-:B------:R-:W-:Y:S01]  /*70f0*/  LOP3.LUT R63, R2.reuse, 0x20, R233.reuse, 0xfe, !PT ;  /* 0x00000020023f7812 */ /* 0x140fe200078efee9 */
[----:B------:R-:W-:Y:S01]  /*7100*/  IMAD.MOV.U32 R14, RZ, RZ, R106 ;  /* 0x000000ffff0e7224 */ /* 0x000fe200078e006a */
[C-C-:B------:R-:W-:Y:S01]  /*7110*/  LOP3.LUT R92, R2.reuse, 0x1e, R233.reuse, 0xfe, !PT ;  /* 0x0000001e025c7812 */ /* 0x140fe200078efee9 */
[----:B------:R-:W-:Y:S01]  /*7120*/  IMAD.MOV.U32 R15, RZ, RZ, R110 ;  /* 0x000000ffff0f7224 */ /* 0x000fe200078e006e */
[C---:B------:R-:W-:Y:S01]  /*7130*/  LOP3.LUT R126, R2.reuse, 0x22, R233, 0xfe, !PT ;  /* 0x00000022027e7812 */ /* 0x040fe200078efee9 */
        /* <DEDUP_REMOVED lines=15> */
[----:B------:R1:W-:Y:S01]  /*7230*/  STS.128 [R185], R8 ;  /* 0x00000008b9007388 */ /* 0x0003e20000000c00 */
[----:B------:R-:W-:Y:S01]  /*7240*/  IMAD.MOV.U32 R20, RZ, RZ, R122 ;  /* 0x000000ffff147224 */ /* 0x000fe200078e007a */
[C-C-:B------:R-:W-:Y:S01]  /*7250*/  LOP3.LUT R122, R2.reuse, 0x2a, R233.reuse, 0xfe, !PT ;  /* 0x0000002a027a7812 */ /* 0x140fe200078efee9 */
[----:B------:R-:W-:Y:S01]  /*7260*/  IMAD.MOV.U32 R21, RZ, RZ, R118 ;  /* 0x000000ffff157224 */ /* 0x000fe200078e0076 */
[----:B------:R2:W-:Y:S01]  /*7270*/  STS.128 [R185+0x80], R12 ;  /* 0x0000800cb9007388 */ /* 0x0005e20000000c00 */
[----:B------:R-:W-:Y:S01]  /*7280*/  IMAD.MOV.U32 R22, RZ, RZ, R114 ;  /* 0x000000ffff167224 */ /* 0x000fe200078e0072 */
[C---:B------:R-:W-:Y:S01]  /*7290*/  LOP3.LUT R118, R2.reuse, 0x32, R233, 0xfe, !PT ;  /* 0x0000003202767812 */ /* 0x040fe200078efee9 */
        /* <DEDUP_REMOVED lines=10> */
[----:B-1----:R-:W-:Y:S01]  /*7340*/  IMAD.MOV.U32 R8, RZ, RZ, R120 ;  /* 0x000000ffff087224 */ /* 0x002fe200078e0078 */
[C-C-:B------:R-:W-:Y:S01]  /*7350*/  LOP3.LUT R120, R2.reuse, 0x2e, R233.reuse, 0xfe, !PT ;  /* 0x0000002e02787812 */ /* 0x140fe200078efee9 */
[----:B------:R-:W-:Y:S01]  /*7360*/  IMAD.MOV.U32 R9, RZ, RZ, R116 ;  /* 0x000000ffff097224 */ /* 0x000fe200078e0074 */
[----:B------:R1:W-:Y:S01]  /*7370*/  STS.128 [R185+0x480], R108 ;  /* 0x0004806cb9007388 */ /* 0x0003e20000000c00 */
[----:B------:R-:W-:Y:S01]  /*7380*/  IMAD.MOV.U32 R10, RZ, RZ, R112 ;  /* 0x000000ffff0a7224 */ /* 0x000fe200078e0070 */
[C-C-:B------:R-:W-:Y:S01]  /*7390*/  LOP3.LUT R119, R2.reuse, 0x30, R233.reuse, 0xfe, !PT ;  /* 0x0000003002777812 */ /* 0x140fe200078efee9 */
[----:B------:R-:W-:Y:S01]  /*73a0*/  IMAD.MOV.U32 R11, RZ, RZ, R48 ;  /* 0x000000ffff0b7224 */ /* 0x000fe200078e0030 */
[C-C-:B------:R-:W-:Y:S01]  /*73b0*/  LOP3.LUT R116, R2.reuse, 0x36, R233.reuse, 0xfe, !PT ;  /* 0x0000003602747812 */ /* 0x140fe200078efee9 */
[----:B--2---:R-:W-:Y:S01]  /*73c0*/  IMAD.MOV.U32 R12, RZ, RZ, R66 ;  /* 0x000000ffff0c7224 */ /* 0x004fe200078e0042 */
[C-C-:B------:R-:W-:Y:S01]  /*73d0*/  LOP3.LUT R66, R2.reuse, 0x16, R233.reuse, 0xfe, !PT ;  /* 0x0000001602427812 */ /* 0x140fe200078efee9 */
[----:B------:R-:W-:Y:S01]  /*73e0*/  IMAD.MOV.U32 R13, RZ, RZ, R70 ;  /* 0x000000ffff0d7224 */ /* 0x000fe200078e0046 */
[----:B------:R2:W-:Y:S01]  /*73f0*/  STS.128 [R185+0x100], R8 ;  /* 0x00010008b9007388 */ /* 0x0005e20000000c00 */
[----:B------:R-:W-:Y:S01]  /*7400*/  IMAD.MOV.U32 R14, RZ, RZ, R78 ;  /* 0x000000ffff0e7224 */ /* 0x000fe200078e004e */
[C-C-:B------:R-:W-:Y:S01]  /*7410*/  LOP3.LUT R112, R2.reuse, 0x3e, R233.reuse, 0xfe, !PT ;  /* 0x0000003e02707812 */ /* 0x140fe200078efee9 */
[----:B------:R-:W-:Y:S01]  /*7420*/  IMAD.MOV.U32 R15, RZ, RZ, R90 ;  /* 0x000000ffff0f7224 */ /* 0x000fe200078e005a */
[C-C-:B------:R-:W-:Y:S01]  /*7430*/  LOP3.LUT R104, R2.reuse, 0x4e, R233.reuse, 0xfe, !PT ;  /* 0x0000004e02687812 */ /* 0x140fe200078efee9 */
[----:B---3--:R-:W-:Y:S01]  /*7440*/  IMAD.MOV.U32 R7, RZ, RZ, R88 ;  /* 0x000000ffff077224 */ /* 0x008fe200078e0058 */
[C---:B------:R-:W-:Y:S01]  /*7450*/  LOP3.LUT R103, R2.reuse, 0x50, R233, 0xfe, !PT ;  /* 0x0000005002677812 */ /* 0x040fe200078efee9 */
[----:B----4-:R-:W-:Y:S01]  /*7460*/  IMAD.MOV.U32 R19, RZ, RZ, R84 ;  /* 0x000000ffff137224 */ /* 0x010fe200078e0054 */
[----:B------:R3:W-:Y:S01]  /*7470*/  STS.128 [R185+0x280], R12 ;  /* 0x0002800cb9007388 */ /* 0x0007e20000000c00 */
[----:B-----5:R-:W-:Y:S01]  /*7480*/  IMAD.MOV.U32 R23, RZ, RZ, R85 ;  /* 0x000000ffff177224 */ /* 0x020fe200078e0055 */
[C---:B-1----:R-:W-:Y:S01]  /*7490*/  LOP3.LUT R111, R2.reuse, 0x40, R233, 0xfe, !PT ;  /* 0x00000040026f7812 */ /* 0x042fe200078efee9 */
[----:B------:R-:W-:Y:S01]  /*74a0*/  IMAD.MOV.U32 R48, RZ, RZ, R123 ;  /* 0x000000ffff307224 */ /* 0x000fe200078e007b */
[C---:B------:R-:W-:Y:S01]  /*74b0*/  LOP3.LUT R123, R2.reuse, 0x28, R233, 0xfe, !PT ;  /* 0x00000028027b7812 */ /* 0x040fe200078efee9 */
[----:B------:R-:W-:Y:S01]  /*74c0*/  IMAD.MOV.U32 R50, RZ, RZ, R115 ;  /* 0x000000ffff327224 */ /* 0x000fe200078e0073 */
[C-C-:B------:R-:W-:Y:S01]  /*74d0*/  LOP3.LUT R115, R2.reuse, 0x38, R233.reuse, 0xfe, !PT ;  /* 0x0000003802737812 */ /* 0x140fe200078efee9 */
[----:B------:R-:W-:Y:S01]  /*74e0*/  IMAD.MOV.U32 R4, RZ, RZ, R64 ;  /* 0x000000ffff047224 */ /* 0x000fe200078e0040 */
[C---:B------:R-:W-:Y:S01]  /*74f0*/  LOP3.LUT R110, R2.reuse, 0x42, R233, 0xfe, !PT ;  /* 0x00000042026e7812 */ /* 0x040fe200078efee9 */
[----:B--2---:R-:W-:Y:S01]  /*7500*/  IMAD.MOV.U32 R11, RZ, RZ, R89 ;  /* 0x000000ffff0b7224 */ /* 0x004fe200078e0059 */
[----:B------:R1:W-:Y:S01]  /*7510*/  STS.128 [R185+0x580], R48 ;  /* 0x00058030b9007388 */ /* 0x0003e20000000c00 */
[----:B------:R-:W-:Y:S01]  /*7520*/  IMAD.MOV.U32 R5, RZ, RZ, R68 ;  /* 0x000000ffff057224 */ /* 0x000fe200078e0044 */
[C-C-:B------:R-:W-:Y:S01]  /*7530*/  LOP3.LUT R109, R2.reuse, 0x44, R233.reuse, 0xfe, !PT ;  /* 0x00000044026d7812 */ /* 0x140fe200078efee9 */
[----:B------:R-:W-:Y:S01]  /*7540*/  IMAD.MOV.U32 R6, RZ, RZ, R76 ;  /* 0x000000ffff067224 */ /* 0x000fe200078e004c */
[C---:B------:R-:W-:Y:S01]  /*7550*/  LOP3.LUT R108, R2.reuse, 0x46, R233, 0xfe, !PT ;  /* 0x00000046026c7812 */ /* 0x040fe200078efee9 */
[----:B------:R-:W-:Y:S01]  /*7560*/  IMAD.MOV.U32 R8, RZ, RZ, R65 ;  /* 0x000000ffff087224 */ /* 0x000fe200078e0041 */
[C---:B------:R-:W-:Y:S01]  /*7570*/  LOP3.LUT R102, R2.reuse, 0x52, R233, 0xfe, !PT ;  /* 0x0000005202667812 */ /* 0x040fe200078efee9 */
[----:B---3--:R-:W-:Y:S01]  /*7580*/  IMAD.MOV.U32 R15, RZ, RZ, R86 ;  /* 0x000000ffff0f7224 */ /* 0x008fe200078e0056 */
[----:B------:R-:W-:Y:S01]  /*7590*/  STS.128 [R185+0x200], R4 ;  /* 0x00020004b9007388 */ /* 0x000fe20000000c00 */
[----:B------:R-:W-:Y:S01]  /*75a0*/  IMAD.MOV.U32 R9, RZ, RZ, R69 ;  /* 0x000000ffff097224 */ /* 0x000fe200078e0045 */
[C---:B------:R-:W-:Y:S01]  /*75b0*/  LOP3.LUT R101, R2.reuse, 0x54, R233, 0xfe, !PT ;  /* 0x0000005402657812 */ /* 0x040fe200078efee9 */
[----:B------:R-:W-:Y:S01]  /*75c0*/  IMAD.MOV.U32 R10, RZ, RZ, R77 ;  /* 0x000000ffff0a7224 */ /* 0x000fe200078e004d */
[C---:B------:R-:W-:Y:S01]  /*75d0*/  LOP3.LUT R100, R2.reuse, 0x56, R233, 0xfe, !PT ;  /* 0x0000005602647812 */ /* 0x040fe200078efee9 */
[----:B------:R-:W-:Y:S01]  /*75e0*/  IMAD.MOV.U32 R88, RZ, RZ, R67 ;  /* 0x000000ffff587224 */ /* 0x000fe200078e0043 */
[C---:B------:R-:W-:Y:S01]  /*75f0*/  LOP3.LUT R67, R2.reuse, 0x14, R233, 0xfe, !PT ;  /* 0x0000001402437812 */ /* 0x040fe200078efee9 */
[----:B------:R-:W-:Y:S01]  /*7600*/  IMAD.MOV.U32 R89, RZ, RZ, R71 ;  /* 0x000000ffff597224 */ /* 0x000fe200078e0047 */
[----:B------:R2:W-:Y:S01]  /*7610*/  STS.128 [R185+0x600], R8 ;  /* 0x00060008b9007388 */ /* 0x0005e20000000c00 */
[----:B------:R-:W-:Y:S01]  /*7620*/  IMAD.MOV.U32 R90, RZ, RZ, R79 ;  /* 0x000000ffff5a7224 */ /* 0x000fe200078e004f */
[C-C-:B-1----:R-:W-:Y:S01]  /*7630*/  LOP3.LUT R48, R2.reuse, 0xa, R233.reuse, 0xfe, !PT ;  /* 0x0000000a02307812 */ /* 0x142fe200078efee9 */
[----:B------:R-:W-:Y:S01]  /*7640*/  IMAD.MOV.U32 R16, RZ, RZ, R96 ;  /* 0x000000ffff107224 */ /* 0x000fe200078e0060 */
[C-C-:B------:R-:W-:Y:S01]  /*7650*/  LOP3.LUT R79, R2.reuse, 0x62, R233.reuse, 0xfe, !PT ;  /* 0x00000062024f7812 */ /* 0x140fe200078efee9 */
[----:B------:R-:W-:Y:S01]  /*7660*/  IMAD.MOV.U32 R17, RZ, RZ, R72 ;  /* 0x000000ffff117224 */ /* 0x000fe200078e0048 */
[----:B------:R1:W-:Y:S01]  /*7670*/  STS.128 [R185+0x680], R88 ;  /* 0x00068058b9007388 */ /* 0x0003e20000000c00 */
[----:B------:R-:W-:Y:S01]  /*7680*/  IMAD.MOV.U32 R18, RZ, RZ, R80 ;  /* 0x000000ffff127224 */ /* 0x000fe200078e0050 */
[C---:B------:R-:W-:Y:S01]  /*7690*/  LOP3.LUT R80, R2.reuse, 0x60, R233, 0xfe, !PT ;  /* 0x0000006002507812 */ /* 0x040fe200078efee9 */
[----:B------:R-:W-:Y:S01]  /*76a0*/  IMAD.MOV.U32 R20, RZ, RZ, R97 ;  /* 0x000000ffff147224 */ /* 0x000fe200078e0061 */
[C---:B------:R-:W-:Y:S01]  /*76b0*/  LOP3.LUT R97, R2.reuse, 0x5c, R233, 0xfe, !PT ;  /* 0x0000005c02617812 */ /* 0x040fe200078efee9 */
[----:B------:R-:W-:Y:S01]  /*76c0*/  IMAD.MOV.U32 R21, RZ, RZ, R73 ;  /* 0x000000ffff157224 */ /* 0x000fe200078e0049 */
[----:B------:R-:W-:Y:S01]  /*76d0*/  STS.128 [R185+0x300], R16 ;  /* 0x00030010b9007388 */ /* 0x000fe20000000c00 */
[----:B------:R-:W-:Y:S01]  /*76e0*/  IMAD.MOV.U32 R22, RZ, RZ, R81 ;  /* 0x000000ffff167224 */ /* 0x000fe200078e0051 */
[C---:B------:R-:W-:Y:S01]  /*76f0*/  LOP3.LUT R81, R2.reuse, 0x5e, R233, 0xfe, !PT ;  /* 0x0000005e02517812 */ /* 0x040fe200078efee9 */
[----:B------:R-:W-:Y:S01]  /*7700*/  IMAD.MOV.U32 R12, RZ, RZ, R98 ;  /* 0x000000ffff0c7224 */ /* 0x000fe200078e0062 */
[----:B--2---:R-:W-:Y:S01]  /*7710*/  LOP3.LUT R8, R2, R233, RZ, 0xfc, !PT ;  /* 0x000000e902087212 */ /* 0x004fe200078efcff */
[----:B------:R-:W-:Y:S01]  /*7720*/  IMAD.MOV.U32 R13, RZ, RZ, R74 ;  /* 0x000000ffff0d7224 */ /* 0x000fe200078e004a */
[----:B------:R-:W-:Y:S01]  /*7730*/  STS.128 [R185+0x700], R20 ;  /* 0x00070014b9007388 */ /* 0x000fe20000000c00 */
[----:B------:R-:W-:Y:S01]  /*7740*/  IMAD.MOV.U32 R14, RZ, RZ, R82 ;  /* 0x000000ffff0e7224 */ /* 0x000fe200078e0052 */
[----:B------:R-:W-:Y:S01]  /*7750*/  ISETP.LT.AND P1, PT, R8, c[0x0][0x17c], !P0 ;  /* 0x00005f0008007a0c */ /* 0x000fe20004721270 */
[----:B------:R-:W-:Y:S01]  /*7760*/  IMAD.MOV.U32 R84, RZ, RZ, R99 ;  /* 0x000000ffff547224 */ /* 0x000fe200078e0063 */
[C---:B------:R-:W-:Y:S01]  /*7770*/  LOP3.LUT R11, R2.reuse, 0x6, R233, 0xfe, !PT ;  /* 0x00000006020b7812 */ /* 0x040fe200078efee9 */
[----:B------:R-:W-:Y:S01]  /*7780*/  IMAD.MOV.U32 R85, RZ, RZ, R75 ;  /* 0x000000ffff557224 */ /* 0x000fe200078e004b */
[----:B------:R2:W-:Y:S01]  /*7790*/  STS.128 [R185+0x380], R12 ;  /* 0x0003800cb9007388 */ /* 0x0005e20000000c00 */
[----:B------:R-:W-:Y:S01]  /*77a0*/  IMAD.MOV.U32 R86, RZ, RZ, R83 ;  /* 0x000000ffff567224 */ /* 0x000fe200078e0053 */
[C-C-:B------:R-:W-:Y:S01]  /*77b0*/  LOP3.LUT R10, R2.reuse, 0x8, R233.reuse, 0xfe, !PT ;  /* 0x00000008020a7812 */ /* 0x140fe200078efee9 */
[----:B------:R-:W-:Y:S01]  /*77c0*/  IMAD.SHL.U32 R181, R181, 0x1000, RZ ;  /* 0x00001000b5b57824 */ /* 0x000fe200078e00ff */
[----:B-1----:R-:W-:Y:S01]  /*77d0*/  LOP3.LUT R89, R2, 0x18, R233, 0xfe, !PT ;  /* 0x0000001802597812 */ /* 0x002fe200078efee9 */
[----:B------:R-:W-:Y:S01]  /*77e0*/  IMAD R9, R0, c[0x0][0x194], RZ ;  /* 0x0000650000097a24 */ /* 0x000fe200078e02ff */
[----:B------:R-:W-:Y:S01]  /*77f0*/  STS.128 [R185+0x780], R84 ;  /* 0x00078054b9007388 */ /* 0x000fe20000000c00 */
[----:B------:R-:W-:Y:S01]  /*7800*/  IMAD R93, R8, c[0x0][0x198], RZ ;  /* 0x00006600085d7a24 */ /* 0x000fe200078e02ff */
[----:B------:R-:W-:Y:S01]  /*7810*/  LOP3.LUT R181, R181, 0x6000, RZ, 0xc0, !PT ;  /* 0x00006000b5b57812 */ /* 0x000fe200078ec0ff */
[----:B------:R-:W-:Y:S01]  /*7820*/  IMAD R37, R11, c[0x0][0x198], RZ ;  /* 0x000066000b257a24 */ /* 0x000fe200078e02ff */
[C---:B------:R-:W-:Y:S01]  /*7830*/  LEA R3, P2, R9.reuse, c[0x0][0x170], 0x2 ;  /* 0x00005c0009037a11 */ /* 0x040fe200078410ff */
[C---:B------:R-:W-:Y:S01]  /*7840*/  IMAD R38, R10.reuse, c[0x0][0x198], RZ ;  /* 0x000066000a267a24 */ /* 0x040fe200078e02ff */
[----:B------:R-:W-:Y:S01]  /*7850*/  ISETP.LT.AND P4, PT, R10, c[0x0][0x17c], !P0 ;  /* 0x00005f000a007a0c */ /* 0x000fe20004781270 */
[----:B------:R-:W-:Y:S01]  /*7860*/  IMAD R52, R232, 0x10, R181 ;  /* 0x00000010e8347824 */ /* 0x000fe200078e02b5 */
[----:B------:R-:W-:Y:S01]  /*7870*/  BAR.SYNC.DEFER_BLOCKING 0x0 ;  /* 0x0000000000007b1d */ /* 0x000fe20000010000 */
[----:B------:R-:W-:Y:S01]  /*7880*/  LEA.HI.X.SX32 R0, R9, c[0x0][0x174], 0x2, P2 ;  /* 0x00005d0009007a11 */ /* 0x000fe200010f16ff */
[----:B------:R-:W-:Y:S01]  /*7890*/  IMAD R53, R48, c[0x0][0x198], RZ ;  /* 0x0000660030357a24 */ /* 0x000fe200078e02ff */
[----:B------:R-:W-:Y:S01]  /*78a0*/  LEA R8, P2, R93, R3, 0x2 ;  /* 0x000000035d087211 */ /* 0x000fe200078410ff */
[----:B------:R-:W-:Y:S01]  /*78b0*/  IMAD R59, R47, c[0x0][0x198], RZ ;  /* 0x000066002f3b7a24 */ /* 0x000fe200078e02ff */
[----:B------:R-:W-:-:S02]  /*78c0*/  LOP3.LUT R62, R52, 0x20, RZ, 0x3c, !PT ;  /* 0x00000020343e7812 */ /* 0x000fc400078e3cff */
[C---:B------:R-:W-:Y:S02]  /*78d0*/  LOP3.LUT R95, R52.reuse, 0x40, RZ, 0x3c, !PT ;  /* 0x00000040345f7812 */ /* 0x040fe400078e3cff */
[----:B------:R-:W-:Y:S02]  /*78e0*/  LOP3.LUT R96, R52, 0x60, RZ, 0x3c, !PT ;  /* 0x0000006034607812 */ /* 0x000fe400078e3cff */
[----:B------:R-:W-:Y:S02]  /*78f0*/  LEA.HI.X.SX32 R9, R93, R0, 0x2, P2 ;  /* 0x000000005d097211 */ /* 0x000fe400010f16ff */
[C-C-:B--2---:R-:W-:Y:S02]  /*7900*/  LOP3.LUT R13, R2.reuse, 0x2, R233.reuse, 0xfe, !PT ;  /* 0x00000002020d7812 */ /* 0x144fe400078efee9 */
[----:B------:R-:W-:Y:S02]  /*7910*/  LOP3.LUT R12, R2, 0x4, R233, 0xfe, !PT ;  /* 0x00000004020c7812 */ /* 0x000fe400078efee9 */
[----:B------:R-:W-:-:S02]  /*7920*/  ISETP.LT.AND P2, PT, R11, c[0x0][0x17c], !P0 ;  /* 0x00005f000b007a0c */ /* 0x000fc40004741270 */
[C---:B------:R-:W-:Y:S01]  /*7930*/  ISETP.LT.AND P3, PT, R12.reuse, c[0x0][0x17c], !P0 ;  /* 0x00005f000c007a0c */ /* 0x040fe20004761270 */
[----:B------:R-:W-:Y:S01]  /*7940*/  IMAD R36, R12, c[0x0][0x198], RZ ;  /* 0x000066000c247a24 */ /* 0x000fe200078e02ff */
[C-C-:B------:R-:W-:Y:S02]  /*7950*/  LOP3.LUT R91, R2.reuse, 0x1a, R233.reuse, 0xfe, !PT ;  /* 0x0000001a025b7812 */ /* 0x140fe400078efee9 */
[--C-:B------:R-:W-:Y:S01]  /*7960*/  LOP3.LUT R90, R2, 0x1c, R233.reuse, 0xfe, !PT ;  /* 0x0000001c025a7812 */ /* 0x100fe200078efee9 */
[----:B------:R-:W1:Y:S01]  /*7970*/  LDS.128 R4, [R52] ;  /* 0x0000000034047984 */ /* 0x000e620000000c00 */
[----:B------:R-:W-:Y:S02]  /*7980*/  LEA R42, P5, R36, R3, 0x2 ;  /* 0x00000003242a7211 */ /* 0x000fe400078a10ff */
[----:B------:R-:W-:Y:S01]  /*7990*/  LOP3.LUT R99, R2, 0x58, R233, 0xfe, !PT ;  /* 0x0000005802637812 */ /* 0x000fe200078efee9 */
[----:B------:R-:W2:Y:S01]  /*79a0*/  LDS.128 R32, [R62] ;  /* 0x000000003e207984 */ /* 0x000ea20000000c00 */
[----:B------:R-:W-:-:S02]  /*79b0*/  LEA.HI.X.SX32 R43, R36, R0, 0x2, P5 ;  /* 0x00000000242b7211 */ /* 0x000fc400028f16ff */
[-C--:B------:R-:W-:Y:S01]  /*79c0*/  LEA R54, P5, R38, R3.reuse, 0x2 ;  /* 0x0000000326367211 */ /* 0x080fe200078a10ff */
[----:B------:R-:W3:Y:S01]  /*79d0*/  LDS.128 R28, [R95] ;  /* 0x000000005f1c7984 */ /* 0x000ee20000000c00 */
[--C-:B------:R-:W-:Y:S02]  /*79e0*/  LOP3.LUT R98, R2, 0x5a, R233.reuse, 0xfe, !PT ;  /* 0x0000005a02627812 */ /* 0x100fe400078efee9 */
[-C--:B------:R-:W-:Y:S01]  /*79f0*/  LEA.HI.X.SX32 R55, R38, R0.reuse, 0x2, P5 ;  /* 0x0000000026377211 */ /* 0x080fe200028f16ff */
[----:B------:R-:W4:Y:S01]  /*7a00*/  LDS.128 R24, [R96] ;  /* 0x0000000060187984 */ /* 0x000f220000000c00 */
[C---:B------:R-:W-:Y:S02]  /*7a10*/  LEA R58, P5, R59.reuse, R3, 0x2 ;  /* 0x000000033b3a7211 */ /* 0x040fe400078a10ff */
[----:B------:R-:W-:Y:S01]  /*7a20*/  LOP3.LUT R78, R2, 0x64, R233, 0xfe, !PT ;  /* 0x00000064024e7812 */ /* 0x000fe200078efee9 */
[----:B------:R-:W5:Y:S01]  /*7a30*/  LDS.128 R20, [R52+0x800] ;  /* 0x0008000034147984 */ /* 0x000f620000000c00 */
[----:B------:R-:W-:-:S02]  /*7a40*/  LEA.HI.X.SX32 R59, R59, R0, 0x2, P5 ;  /* 0x000000003b3b7211 */ /* 0x000fc400028f16ff */
[C-C-:B------:R-:W-:Y:S01]  /*7a50*/  LOP3.LUT R77, R2.reuse, 0x66, R233.reuse, 0xfe, !PT ;  /* 0x00000066024d7812 */ /* 0x140fe200078efee9 */
[----:B------:R-:W2:Y:S01]  /*7a60*/  LDS.128 R16, [R62+0x800] ;  /* 0x000800003e107984 */ /* 0x000ea20000000c00 */
[C-C-:B------:R-:W-:Y:S02]  /*7a70*/  LOP3.LUT R76, R2.reuse, 0x68, R233.reuse, 0xfe, !PT ;  /* 0x00000068024c7812 */ /* 0x140fe400078efee9 */
[C-C-:B------:R-:W-:Y:S02]  /*7a80*/  LOP3.LUT R75, R2.reuse, 0x6a, R233.reuse, 0xfe, !PT ;  /* 0x0000006a024b7812 */ /* 0x140fe400078efee9 */
[C-C-:B------:R-:W-:Y:S02]  /*7a90*/  LOP3.LUT R74, R2.reuse, 0x6c, R233.reuse, 0xfe, !PT ;  /* 0x0000006c024a7812 */ /* 0x140fe400078efee9 */
[C-C-:B------:R-:W-:Y:S02]  /*7aa0*/  LOP3.LUT R73, R2.reuse, 0x6e, R233.reuse, 0xfe, !PT ;  /* 0x0000006e02497812 */ /* 0x140fe400078efee9 */
[----:B------:R-:W-:-:S02]  /*7ab0*/  LOP3.LUT R72, R2, 0x70, R233, 0xfe, !PT ;  /* 0x0000007002487812 */ /* 0x000fc400078efee9 */
[C-C-:B------:R-:W-:Y:S02]  /*7ac0*/  LOP3.LUT R71, R2.reuse, 0x72, R233.reuse, 0xfe, !PT ;  /* 0x0000007202477812 */ /* 0x140fe400078efee9 */
[C-C-:B------:R-:W-:Y:S02]  /*7ad0*/  LOP3.LUT R70, R2.reuse, 0x74, R233.reuse, 0xfe, !PT ;  /* 0x0000007402467812 */ /* 0x140fe400078efee9 */
[C-C-:B------:R-:W-:Y:S02]  /*7ae0*/  LOP3.LUT R69, R2.reuse, 0x76, R233.reuse, 0xfe, !PT ;  /* 0x0000007602457812 */ /* 0x140fe400078efee9 */
[C-C-:B------:R-:W-:Y:S02]  /*7af0*/  LOP3.LUT R68, R2.reuse, 0x7a, R233.reuse, 0xfe, !PT ;  /* 0x0000007a02447812 */ /* 0x140fe400078efee9 */
[C-C-:B------:R-:W-:Y:S01]  /*7b00*/  LOP3.LUT R94, R2.reuse, 0x7c, R233.reuse, 0xfe, !PT ;  /* 0x0000007c025e7812 */ /* 0x140fe200078efee9 */
[----:B-1----:R1:W-:Y:S01]  /*7b10*/  @P1 STG.E [R8.64], R4 ;  /* 0x0000000408001986 */ /* 0x0023e2000c10190e */
[C---:B------:R-:W-:Y:S01]  /*7b20*/  ISETP.LT.AND P1, PT, R13.reuse, c[0x0][0x17c], !P0 ;  /* 0x00005f000d007a0c */ /* 0x040fe20004721270 */
[----:B-1----:R-:W-:Y:S01]  /*7b30*/  IMAD R8, R13, c[0x0][0x198], RZ ;  /* 0x000066000d087a24 */ /* 0x002fe200078e02ff */
[C-C-:B------:R-:W-:Y:S01]  /*7b40*/  LOP3.LUT R4, R2.reuse, 0x78, R233.reuse, 0xfe, !PT ;  /* 0x0000007802047812 */ /* 0x140fe200078efee9 */
[----:B------:R-:W1:Y:S01]  /*7b50*/  LDS.128 R12, [R95+0x800] ;  /* 0x000800005f0c7984 */ /* 0x000e620000000c00 */
[----:B------:R-:W-:-:S02]  /*7b60*/  LOP3.LUT R2, R2, 0x7e, R233, 0xfe, !PT ;  /* 0x0000007e02027812 */ /* 0x000fc400078efee9 */
[----:B------:R-:W-:-:S04]  /*7b70*/  LEA R40, P6, R8, R3, 0x2 ;  /* 0x0000000308287211 */ /* 0x000fc800078c10ff */
[----:B------:R-:W-:Y:S02]  /*7b80*/  LEA.HI.X.SX32 R41, R8, R0, 0x2, P6 ;  /* 0x0000000008297211 */ /* 0x000fe400030f16ff */
[----:B------:R-:W1:Y:S01]  /*7b90*/  LDS.128 R8, [R96+0x800] ;  /* 0x0008000060087984 */ /* 0x000e620000000c00 */
[----:B------:R-:W-:-:S03]  /*7ba0*/  LEA R44, P6, R37, R3, 0x2 ;  /* 0x00000003252c7211 */ /* 0x000fc600078c10ff */
[----:B--2---:R2:W-:Y:S01]  /*7bb0*/  @P1 STG.E [R40.64], R32 ;  /* 0x0000002028001986 */ /* 0x0045e2000c10190e */
[----:B------:R-:W-:Y:S02]  /*7bc0*/  LEA.HI.X.SX32 R45, R37, R0, 0x2, P6 ;  /* 0x00000000252d7211 */ /* 0x000fe400030f16ff */
[----:B------:R-:W-:Y:S01]  /*7bd0*/  ISETP.LT.AND P1, PT, R46, c[0x0][0x17c], !P0 ;  /* 0x00005f002e007a0c */ /* 0x000fe20004721270 */
[----:B------:R-:W1:Y:S04]  /*7be0*/  LDS.128 R36, [R52+0x1000] ;  /* 0x0010000034247984 */ /* 0x000e680000000c00 */
[----:B---3--:R-:W-:Y:S01]  /*7bf0*/  @P3 STG.E [R42.64], R28 ;  /* 0x0000001c2a003986 */ /* 0x008fe2000c10190e */
[----:B------:R-:W-:-:S03]  /*7c00*/  ISETP.LT.AND P3, PT, R48, c[0x0][0x17c], !P0 ;  /* 0x00005f0030007a0c */ /* 0x000fc60004761270 */
[----:B----4-:R3:W-:Y:S01]  /*7c10*/  @P2 STG.E [R44.64], R24 ;  /* 0x000000182c002986 */ /* 0x0107e2000c10190e */
[----:B--2---:R-:W-:Y:S01]  /*7c20*/  IMAD R32, R46, c[0x0][0x198], RZ ;  /* 0x000066002e207a24 */ /* 0x004fe200078e02ff */
[-C--:B------:R-:W-:Y:S02]  /*7c30*/  LEA R56, P2, R53, R3.reuse, 0x2 ;  /* 0x0000000335387211 */ /* 0x080fe400078410ff */
[----:B-----5:R2:W-:Y:S01]  /*7c40*/  @P4 STG.E [R54.64], R20 ;  /* 0x0000001436004986 */ /* 0x0205e2000c10190e */
[----:B------:R-:W-:Y:S02]  /*7c50*/  ISETP.LT.AND P4, PT, R47, c[0x0][0x17c], !P0 ;  /* 0x00005f002f007a0c */ /* 0x000fe40004781270 */
[-C--:B------:R-:W-:Y:S01]  /*7c60*/  LEA.HI.X.SX32 R57, R53, R0.reuse, 0x2, P2 ;  /* 0x0000000035397211 */ /* 0x080fe200010f16ff */
[----:B------:R-:W4:Y:S01]  /*7c70*/  LDS.128 R48, [R62+0x1000] ;  /* 0x001000003e307984 */ /* 0x000f220000000c00 */
[C---:B------:R-:W-:Y:S02]  /*7c80*/  LEA R64, P6, R32.reuse, R3, 0x2 ;  /* 0x0000000320407211 */ /* 0x040fe400078c10ff */
[----:B------:R-:W-:Y:S01]  /*7c90*/  ISETP.LT.AND P2, PT, R63, c[0x0][0x17c], !P0 ;  /* 0x00005f003f007a0c */ /* 0x000fe20004741270 */
[----:B------:R-:W5:Y:S01]  /*7ca0*/  LDS.128 R44, [R95+0x1000] ;  /* 0x001000005f2c7984 */ /* 0x000f620000000c00 */
[----:B------:R-:W-:Y:S01]  /*7cb0*/  LEA.HI.X.SX32 R65, R32, R0, 0x2, P6 ;  /* 0x0000000020417211 */ /* 0x000fe200030f16ff */
[----:B---3--:R-:W-:Y:S01]  /*7cc0*/  IMAD R24, R60, c[0x0][0x198], RZ ;  /* 0x000066003c187a24 */ /* 0x008fe200078e02ff */
[C---:B------:R-:W-:Y:S01]  /*7cd0*/  ISETP.LT.AND P6, PT, R61.reuse, c[0x0][0x17c], !P0 ;  /* 0x00005f003d007a0c */ /* 0x040fe200047c1270 */
[----:B------:R3:W-:Y:S01]  /*7ce0*/  @P3 STG.E [R56.64], R16 ;  /* 0x0000001038003986 */ /* 0x0007e2000c10190e */
[----:B--2---:R-:W-:Y:S01]  /*7cf0*/  IMAD R20, R61, c[0x0][0x198], RZ ;  /* 0x000066003d147a24 */ /* 0x004fe200078e02ff */
[----:B------:R-:W-:-:S02]  /*7d00*/  ISETP.LT.AND P3, PT, R67, c[0x0][0x17c], !P0 ;  /* 0x00005f0043007a0c */ /* 0x000fc40004761270 */
[----:B------:R-:W2:Y:S01]  /*7d10*/  LDS.128 R40, [R96+0x1000] ;  /* 0x0010000060287984 */ /* 0x000ea20000000c00 */
[----:B------:R-:W-:-:S03]  /*7d20*/  LEA R84, P5, R24, R3, 0x2 ;  /* 0x0000000318547211 */ /* 0x000fc600078a10ff */
[----:B-1----:R1:W-:Y:S01]  /*7d30*/  @P4 STG.E [R58.64], R12 ;  /* 0x0000000c3a004986 */ /* 0x0023e2000c10190e */
[----:B------:R-:W-:Y:S02]  /*7d40*/  ISETP.LT.AND P4, PT, R60, c[0x0][0x17c], !P0 ;  /* 0x00005f003c007a0c */ /* 0x000fe40004781270 */
[----:B------:R-:W-:Y:S01]  /*7d50*/  LEA.HI.X.SX32 R85, R24, R0, 0x2, P5 ;  /* 0x0000000018557211 */ /* 0x000fe200028f16ff */
[----:B------:R-:W2:Y:S01]  /*7d60*/  LDS.128 R52, [R52+0x1800] ;  /* 0x0018000034347984 */ /* 0x000ea20000000c00 */
[----:B---3--:R-:W-:-:S03]  /*7d70*/  IMAD R16, R67, c[0x0][0x198], RZ ;  /* 0x0000660043107a24 */ /* 0x008fc600078e02ff */
[----:B------:R-:W3:Y:S04]  /*7d80*/  LDS.128 R60, [R62+0x1800] ;  /* 0x001800003e3c7984 */ /* 0x000ee80000000c00 */
[----:B------:R4:W-:Y:S01]  /*7d90*/  @P1 STG.E [R64.64], R8 ;  /* 0x0000000840001986 */ /* 0x0009e2000c10190e */
[----:B------:R-:W-:Y:S01]  /*7da0*/  LEA R82, P1, R20, R3, 0x2 ;  /* 0x0000000314527211 */ /* 0x000fe200078210ff */
[----:B-1----:R-:W-:Y:S02]  /*7db0*/  IMAD R12, R66, c[0x0][0x198], RZ ;  /* 0x00006600420c7a24 */ /* 0x002fe400078e02ff */
[----:B------:R1:W3:Y:S01]  /*7dc0*/  LDS.128 R56, [R95+0x1800] ;  /* 0x001800005f387984 */ /* 0x0002e20000000c00 */
[----:B------:R-:W-:Y:S02]  /*7dd0*/  LEA.HI.X.SX32 R83, R20, R0, 0x2, P1 ;  /* 0x0000000014537211 */ /* 0x000fe400008f16ff */
[----:B------:R-:W-:-:S02]  /*7de0*/  ISETP.LT.AND P1, PT, R66, c[0x0][0x17c], !P0 ;  /* 0x00005f0042007a0c */ /* 0x000fc40004721270 */
[----:B------:R-:W3:Y:S01]  /*7df0*/  LDS.128 R64, [R96+0x1800] ;  /* 0x0018000060407984 */ /* 0x000ee20000000c00 */
[-C--:B------:R-:W-:Y:S01]  /*7e00*/  LEA R88, P5, R12, R3.reuse, 0x2 ;  /* 0x000000030c587211 */ /* 0x080fe200078a10ff */
[----:B----4-:R-:W-:Y:S02]  /*7e10*/  IMAD R8, R89, c[0x0][0x198], RZ ;  /* 0x0000660059087a24 */ /* 0x010fe400078e02ff */
[----:B------:R4:W-:Y:S01]  /*7e20*/  @P6 STG.E [R82.64], R36 ;  /* 0x0000002452006986 */ /* 0x0009e2000c10190e */
[C---:B------:R-:W-:Y:S01]  /*7e30*/  LEA R86, P6, R16.reuse, R3, 0x2 ;  /* 0x0000000310567211 */ /* 0x040fe200078c10ff */
[----:B-1----:R-:W-:Y:S02]  /*7e40*/  IMAD.MOV.U32 R95, RZ, RZ, c[0x0][0x198] ;  /* 0x00006600ff5f7624 */ /* 0x002fe400078e00ff */
[----:B------:R1:W-:Y:S01]  /*7e50*/  @P4 STG.E [R84.64], R48 ;  /* 0x0000003054004986 */ /* 0x0003e2000c10190e */
[----:B------:R-:W-:Y:S01]  /*7e60*/  LEA.HI.X.SX32 R87, R16, R0, 0x2, P6 ;  /* 0x0000000010577211 */ /* 0x000fe200030f16ff */
[----:B------:R-:W-:Y:S01]  /*7e70*/  IMAD R93, R95, 0x20, R93 ;  /* 0x000000205f5d7824 */ /* 0x000fe200078e025d */
[----:B------:R-:W-:-:S02]  /*7e80*/  ISETP.LT.AND P6, PT, R89, c[0x0][0x17c], !P0 ;  /* 0x00005f0059007a0c */ /* 0x000fc400047c1270 */
[-C--:B------:R-:W-:Y:S01]  /*7e90*/  LEA.HI.X.SX32 R89, R12, R0.reuse, 0x2, P5 ;  /* 0x000000000c597211 */ /* 0x080fe200028f16ff */
[----:B-----5:R5:W-:Y:S01]  /*7ea0*/  @P3 STG.E [R86.64], R44 ;  /* 0x0000002c56003986 */ /* 0x020be2000c10190e */
[C---:B------:R-:W-:Y:S01]  /*7eb0*/  ISETP.LT.AND P5, PT, R91.reuse, c[0x0][0x17c], !P0 ;  /* 0x00005f005b007a0c */ /* 0x040fe200047a1270 */
[----:B------:R-:W-:Y:S01]  /*7ec0*/  IMAD R91, R91, c[0x0][0x198], RZ ;  /* 0x000066005b5b7a24 */ /* 0x000fe200078e02ff */
[-C--:B----4-:R-:W-:Y:S01]  /*7ed0*/  LEA R82, P3, R8, R3.reuse, 0x2 ;  /* 0x0000000308527211 */ /* 0x090fe200078610ff */
[----:B--2---:R-:W-:Y:S01]  /*7ee0*/  @P1 STG.E [R88.64], R40 ;  /* 0x0000002858001986 */ /* 0x004fe2000c10190e */
[----:B------:R-:W-:Y:S02]  /*7ef0*/  ISETP.LT.AND P4, PT, R90, c[0x0][0x17c], !P0 ;  /* 0x00005f005a007a0c */ /* 0x000fe40004781270 */
[----:B------:R-:W-:Y:S01]  /*7f00*/  LEA.HI.X.SX32 R83, R8, R0, 0x2, P3 ;  /* 0x0000000008537211 */ /* 0x000fe200018f16ff */
[----:B------:R-:W-:Y:S01]  /*7f10*/  IMAD R8, R90, c[0x0][0x198], RZ ;  /* 0x000066005a087a24 */ /* 0x000fe200078e02ff */
[----:B------:R-:W-:-:S02]  /*7f20*/  LEA R90, P3, R91, R3, 0x2 ;  /* 0x000000035b5a7211 */ /* 0x000fc400078610ff */
[----:B------:R-:W-:Y:S01]  /*7f30*/  ISETP.LT.AND P1, PT, R126, c[0x0][0x17c], !P0 ;  /* 0x00005f007e007a0c */ /* 0x000fe20004721270 */
[----:B------:R2:W-:Y:S01]  /*7f40*/  @P6 STG.E [R82.64], R52 ;  /* 0x0000003452006986 */ /* 0x0005e2000c10190e */
[----:B------:R-:W-:Y:S02]  /*7f50*/  LEA.HI.X.SX32 R91, R91, R0, 0x2, P3 ;  /* 0x000000005b5b7211 */ /* 0x000fe400018f16ff */
[C---:B------:R-:W-:Y:S01]  /*7f60*/  ISETP.LT.AND P3, PT, R92.reuse, c[0x0][0x17c], !P0 ;  /* 0x00005f005c007a0c */ /* 0x040fe20004761270 */
[----:B------:R-:W-:Y:S01]  /*7f70*/  IMAD R92, R92, c[0x0][0x198], RZ ;  /* 0x000066005c5c7a24 */ /* 0x000fe200078e02ff */
[-C--:B-1----:R-:W-:Y:S01]  /*7f80*/  LEA R84, P6, R8, R3.reuse, 0x2 ;  /* 0x0000000308547211 */ /* 0x082fe200078c10ff */
[----:B---3--:R-:W-:Y:S03]  /*7f90*/  @P5 STG.E [R90.64], R60 ;  /* 0x0000003c5a005986 */ /* 0x008fe6000c10190e */
[----:B-----5:R-:W-:-:S02]  /*7fa0*/  LEA R86, P5, R92, R3, 0x2 ;  /* 0x000000035c567211 */ /* 0x020fc400078a10ff */
[-C--:B------:R-:W-:Y:S01]  /*7fb0*/  LEA.HI.X.SX32 R85, R8, R0.reuse, 0x2, P6 ;  /* 0x0000000008557211 */ /* 0x080fe200030f16ff */
[----:B------:R-:W-:Y:S01]  /*7fc0*/  IMAD R8, R95, 0x2, R93 ;  /* 0x000000025f087824 */ /* 0x000fe200078e025d */
[----:B------:R-:W-:Y:S02]  /*7fd0*/  LEA.HI.X.SX32 R87, R92, R0, 0x2, P5 ;  /* 0x000000005c577211 */ /* 0x000fe400028f16ff */
[-C--:B--2---:R-:W-:Y:S01]  /*7fe0*/  LEA R82, P6, R93, R3.reuse, 0x2 ;  /* 0x000000035d527211 */ /* 0x084fe200078c10ff */
[----:B------:R1:W-:Y:S01]  /*7ff0*/  @P4 STG.E [R84.64], R56 ;  /* 0x0000003854004986 */ /* 0x0003e2000c10190e */
[----:B------:R-:W-:Y:S01]  /*8000*/  IMAD R12, R95, 0x2, R8 ;  /* 0x000000025f0c7824 */ /* 0x000fe200078e0208 */
[----:B------:R-:W-:Y:S02]  /*8010*/  ISETP.LT.AND P5, PT, R125, c[0x0][0x17c], !P0 ;  /* 0x00005f007d007a0c */ /* 0x000fe400047a1270 */
[----:B------:R2:W-:Y:S01]  /*8020*/  @P3 STG.E [R86.64], R64 ;  /* 0x0000004056003986 */ /* 0x0005e2000c10190e */
[----:B------:R-:W-:-:S02]  /*8030*/  LEA R88, P3, R8, R3, 0x2 ;  /* 0x0000000308587211 */ /* 0x000fc400078610ff */
[-C--:B------:R-:W-:Y:S02]  /*8040*/  LEA.HI.X.SX32 R83, R93, R0.reuse, 0x2, P6 ;  /* 0x000000005d537211 */ /* 0x080fe400030f16ff */
[-C--:B------:R-:W-:Y:S01]  /*8050*/  LEA.HI.X.SX32 R89, R8, R0.reuse, 0x2, P3 ;  /* 0x0000000008597211 */ /* 0x080fe200018f16ff */
[----:B------:R-:W-:Y:S01]  /*8060*/  IMAD R8, R95, 0x2, R12 ;  /* 0x000000025f087824 */ /* 0x000fe200078e020c */
[----:B------:R-:W-:Y:S01]  /*8070*/  ISETP.LT.AND P4, PT, R124, c[0x0][0x17c], !P0 ;  /* 0x00005f007c007a0c */ /* 0x000fe20004781270 */
[----:B------:R3:W-:Y:S01]  /*8080*/  @P2 STG.E [R82.64], R5 ;  /* 0x0000000552002986 */ /* 0x0007e2000c10190e */
[CC--:B-1----:R-:W-:Y:S02]  /*8090*/  LEA R84, P6, R12.reuse, R3.reuse, 0x2 ;  /* 0x000000030c547211 */ /* 0x0c2fe400078c10ff */
[----:B------:R-:W-:Y:S01]  /*80a0*/  ISETP.LT.AND P3, PT, R123, c[0x0][0x17c], !P0 ;  /* 0x00005f007b007a0c */ /* 0x000fe20004761270 */
[----:B------:R1:W-:Y:S01]  /*80b0*/  @P1 STG.E [R88.64], R33 ;  /* 0x0000002158001986 */ /* 0x0003e2000c10190e */
[----:B------:R-:W-:Y:S01]  /*80c0*/  LEA.HI.X.SX32 R85, R12, R0, 0x2, P6 ;  /* 0x000000000c557211 */ /* 0x000fe200030f16ff */
[----:B------:R-:W-:Y:S01]  /*80d0*/  IMAD R12, R95, 0x2, R8 ;  /* 0x000000025f0c7824 */ /* 0x000fe200078e0208 */
[----:B--2---:R-:W-:-:S02]  /*80e0*/  LEA R86, P6, R8, R3, 0x2 ;  /* 0x0000000308567211 */ /* 0x004fc400078c10ff */
[----:B------:R-:W-:Y:S01]  /*80f0*/  ISETP.LT.AND P2, PT, R122, c[0x0][0x17c], !P0 ;  /* 0x00005f007a007a0c */ /* 0x000fe20004741270 */
[----:B------:R2:W-:Y:S01]  /*8100*/  @P5 STG.E [R84.64], R29 ;  /* 0x0000001d54005986 */ /* 0x0005e2000c10190e */
[-C--:B------:R-:W-:Y:S01]  /*8110*/  LEA.HI.X.SX32 R87, R8, R0.reuse, 0x2, P6 ;  /* 0x0000000008577211 */ /* 0x080fe200030f16ff */
[----:B---3--:R-:W-:Y:S01]  /*8120*/  IMAD R5, R95, 0x2, R12 ;  /* 0x000000025f057824 */ /* 0x008fe200078e020c */
[CC--:B------:R-:W-:Y:S02]  /*8130*/  LEA R82, P6, R12.reuse, R3.reuse, 0x2 ;  /* 0x000000030c527211 */ /* 0x0c0fe400078c10ff */
[----:B------:R-:W-:Y:S01]  /*8140*/  ISETP.LT.AND P1, PT, R121, c[0x0][0x17c], !P0 ;  /* 0x00005f0079007a0c */ /* 0x000fe20004721270 */
[----:B------:R-:W-:Y:S01]  /*8150*/  IMAD R8, R95, 0x2, R5 ;  /* 0x000000025f087824 */ /* 0x000fe200078e0205 */
[----:B------:R-:W-:Y:S01]  /*8160*/  LEA.HI.X.SX32 R83, R12, R0, 0x2, P6 ;  /* 0x000000000c537211 */ /* 0x000fe200030f16ff */
[----:B------:R3:W-:Y:S01]  /*8170*/  @P4 STG.E [R86.64], R25 ;  /* 0x0000001956004986 */ /* 0x0007e2000c10190e */
[----:B------:R-:W-:-:S02]  /*8180*/  LEA R32, P6, R5, R3, 0x2 ;  /* 0x0000000305207211 */ /* 0x000fc400078c10ff */
[----:B------:R-:W-:Y:S01]  /*8190*/  ISETP.LT.AND P5, PT, R120, c[0x0][0x17c], !P0 ;  /* 0x00005f0078007a0c */ /* 0x000fe200047a1270 */
[----:B------:R4:W-:Y:S01]  /*81a0*/  @P3 STG.E [R82.64], R21 ;  /* 0x0000001552003986 */ /* 0x0009e2000c10190e */
[-C--:B-1----:R-:W-:Y:S01]  /*81b0*/  LEA.HI.X.SX32 R33, R5, R0.reuse, 0x2, P6 ;  /* 0x0000000005217211 */ /* 0x082fe200030f16ff */
[----:B------:R-:W-:Y:S01]  /*81c0*/  IMAD R5, R95, 0x2, R8 ;  /* 0x000000025f057824 */ /* 0x000fe200078e0208 */
[CC--:B------:R-:W-:Y:S02]  /*81d0*/  LEA R28, P6, R8.reuse, R3.reuse, 0x2 ;  /* 0x00000003081c7211 */ /* 0x0c0fe400078c10ff */
[----:B------:R-:W-:Y:S01]  /*81e0*/  ISETP.LT.AND P4, PT, R119, c[0x0][0x17c], !P0 ;  /* 0x00005f0077007a0c */ /* 0x000fe20004781270 */
[----:B------:R1:W-:Y:S01]  /*81f0*/  @P2 STG.E [R32.64], R17 ;  /* 0x0000001120002986 */ /* 0x0003e2000c10190e */
[----:B--2---:R-:W-:Y:S01]  /*8200*/  LEA.HI.X.SX32 R29, R8, R0, 0x2, P6 ;  /* 0x00000000081d7211 */ /* 0x004fe200030f16ff */
[----:B------:R-:W-:Y:S01]  /*8210*/  IMAD R8, R95, 0x2, R5 ;  /* 0x000000025f087824 */ /* 0x000fe200078e0205 */
[----:B------:R-:W-:-:S02]  /*8220*/  LEA R24, P6, R5, R3, 0x2 ;  /* 0x0000000305187211 */ /* 0x000fc400078c10ff */
[----:B------:R-:W-:Y:S01]  /*8230*/  ISETP.LT.AND P3, PT, R118, c[0x0][0x17c], !P0 ;  /* 0x00005f0076007a0c */ /* 0x000fe20004761270 */
[----:B------:R-:W-:Y:S01]  /*8240*/  @P1 STG.E [R28.64], R13 ;  /* 0x0000000d1c001986 */ /* 0x000fe2000c10190e */
[-C--:B---3--:R-:W-:Y:S01]  /*8250*/  LEA.HI.X.SX32 R25, R5, R0.reuse, 0x2, P6 ;  /* 0x0000000005197211 */ /* 0x088fe200030f16ff */
[----:B------:R-:W-:Y:S01]  /*8260*/  IMAD R5, R95, 0x2, R8 ;  /* 0x000000025f057824 */ /* 0x000fe200078e0208 */
[CC--:B------:R-:W-:Y:S02]  /*8270*/  LEA R20, P6, R8.reuse, R3.reuse, 0x2 ;  /* 0x0000000308147211 */ /* 0x0c0fe400078c10ff */
[----:B------:R-:W-:Y:S01]  /*8280*/  ISETP.LT.AND P2, PT, R117, c[0x0][0x17c], !P0 ;  /* 0x00005f0075007a0c */ /* 0x000fe20004741270 */
[----:B------:R2:W-:Y:S01]  /*8290*/  @P5 STG.E [R24.64], R9 ;  /* 0x0000000918005986 */ /* 0x0005e2000c10190e */
[----:B----4-:R-:W-:Y:S01]  /*82a0*/  LEA.HI.X.SX32 R21, R8, R0, 0x2, P6 ;  /* 0x0000000008157211 */ /* 0x010fe200030f16ff */
[----:B------:R-:W-:Y:S01]  /*82b0*/  IMAD R8, R95, 0x2, R5 ;  /* 0x000000025f087824 */ /* 0x000fe200078e0205 */
[----:B------:R-:W-:-:S02]  /*82c0*/  LEA R16, P6, R5, R3, 0x2 ;  /* 0x0000000305107211 */ /* 0x000fc400078c10ff */
[----:B------:R-:W-:Y:S01]  /*82d0*/  ISETP.LT.AND P1, PT, R116, c[0x0][0x17c], !P0 ;  /* 0x00005f0074007a0c */ /* 0x000fe20004721270 */
[----:B------:R3:W-:Y:S01]  /*82e0*/  @P4 STG.E [R20.64], R37 ;  /* 0x0000002514004986 */ /* 0x0007e2000c10190e */
[-C--:B-1----:R-:W-:Y:S01]  /*82f0*/  LEA.HI.X.SX32 R17, R5, R0.reuse, 0x2, P6 ;  /* 0x0000000005117211 */ /* 0x082fe200030f16ff */
[----:B------:R-:W-:Y:S01]  /*8300*/  IMAD R5, R95, 0x2, R8 ;  /* 0x000000025f057824 */ /* 0x000fe200078e0208 */
[CC--:B------:R-:W-:Y:S02]  /*8310*/  LEA R12, P6, R8.reuse, R3.reuse, 0x2 ;  /* 0x00000003080c7211 */ /* 0x0c0fe400078c10ff */
[----:B------:R-:W-:Y:S01]  /*8320*/  ISETP.LT.AND P5, PT, R115, c[0x0][0x17c], !P0 ;  /* 0x00005f0073007a0c */ /* 0x000fe200047a1270 */
[----:B--2---:R-:W-:Y:S01]  /*8330*/  IMAD R24, R95, 0x2, R5 ;  /* 0x000000025f187824 */ /* 0x004fe200078e0205 */
[----:B------:R-:W-:Y:S01]  /*8340*/  LEA.HI.X.SX32 R13, R8, R0, 0x2, P6 ;  /* 0x00000000080d7211 */ /* 0x000fe200030f16ff */
[----:B------:R1:W-:Y:S01]  /*8350*/  @P3 STG.E [R16.64], R49 ;  /* 0x0000003110003986 */ /* 0x0003e2000c10190e */
[----:B------:R-:W-:-:S02]  /*8360*/  LEA R8, P6, R5, R3, 0x2 ;  /* 0x0000000305087211 */ /* 0x000fc400078c10ff */
[----:B------:R-:W-:Y:S01]  /*8370*/  ISETP.LT.AND P4, PT, R114, c[0x0][0x17c], !P0 ;  /* 0x00005f0072007a0c */ /* 0x000fe20004781270 */
[----:B------:R2:W-:Y:S01]  /*8380*/  @P2 STG.E [R12.64], R45 ;  /* 0x0000002d0c002986 */ /* 0x0005e2000c10190e */
[-C--:B------:R-:W-:Y:S01]  /*8390*/  LEA.HI.X.SX32 R9, R5, R0.reuse, 0x2, P6 ;  /* 0x0000000005097211 */ /* 0x080fe200030f16ff */
[----:B------:R-:W-:Y:S01]  /*83a0*/  IMAD R5, R95, 0x2, R24 ;  /* 0x000000025f057824 */ /* 0x000fe200078e0218 */
[CC--:B---3--:R-:W-:Y:S02]  /*83b0*/  LEA R20, P6, R24.reuse, R3.reuse, 0x2 ;  /* 0x0000000318147211 */ /* 0x0c8fe400078c10ff */
[----:B------:R-:W-:Y:S01]  /*83c0*/  ISETP.LT.AND P3, PT, R113, c[0x0][0x17c], !P0 ;  /* 0x00005f0071007a0c */ /* 0x000fe20004761270 */
[----:B------:R3:W-:Y:S01]  /*83d0*/  @P1 STG.E [R8.64], R41 ;  /* 0x0000002908001986 */ /* 0x0007e2000c10190e */
[----:B------:R-:W-:Y:S01]  /*83e0*/  LEA.HI.X.SX32 R21, R24, R0, 0x2, P6 ;  /* 0x0000000018157211 */ /* 0x000fe200030f16ff */
[----:B------:R-:W-:Y:S01]  /*83f0*/  IMAD R24, R95, 0x2, R5 ;  /* 0x000000025f187824 */ /* 0x000fe200078e0205 */
[----:B-1----:R-:W-:-:S02]  /*8400*/  LEA R16, P6, R5, R3, 0x2 ;  /* 0x0000000305107211 */ /* 0x002fc400078c10ff */
[----:B------:R-:W-:Y:S01]  /*8410*/  ISETP.LT.AND P2, PT, R112, c[0x0][0x17c], !P0 ;  /* 0x00005f0070007a0c */ /* 0x000fe20004741270 */
[----:B------:R1:W-:Y:S01]  /*8420*/  @P5 STG.E [R20.64], R53 ;  /* 0x0000003514005986 */ /* 0x0003e2000c10190e */
[-C--:B------:R-:W-:Y:S01]  /*8430*/  LEA.HI.X.SX32 R17, R5, R0.reuse, 0x2, P6 ;  /* 0x0000000005117211 */ /* 0x080fe200030f16ff */
[----:B------:R-:W-:Y:S01]  /*8440*/  IMAD R5, R95, 0x2, R24 ;  /* 0x000000025f057824 */ /* 0x000fe200078e0218 */
[CC--:B--2---:R-:W-:Y:S02]  /*8450*/  LEA R12, P6, R24.reuse, R3.reuse, 0x2 ;  /* 0x00000003180c7211 */ /* 0x0c4fe400078c10ff */
[----:B------:R-:W-:Y:S01]  /*8460*/  ISETP.LT.AND P1, PT, R111, c[0x0][0x17c], !P0 ;  /* 0x00005f006f007a0c */ /* 0x000fe20004721270 */
[----:B------:R2:W-:Y:S01]  /*8470*/  @P4 STG.E [R16.64], R61 ;  /* 0x0000003d10004986 */ /* 0x0005e2000c10190e */
[----:B------:R-:W-:Y:S01]  /*8480*/  LEA.HI.X.SX32 R13, R24, R0, 0x2, P6 ;  /* 0x00000000180d7211 */ /* 0x000fe200030f16ff */
[----:B------:R-:W-:Y:S01]  /*8490*/  IMAD R24, R95, 0x2, R5 ;  /* 0x000000025f187824 */ /* 0x000fe200078e0205 */
[----:B---3--:R-:W-:-:S02]  /*84a0*/  LEA R8, P6, R5, R3, 0x2 ;  /* 0x0000000305087211 */ /* 0x008fc400078c10ff */
[----:B------:R-:W-:Y:S01]  /*84b0*/  ISETP.LT.AND P5, PT, R110, c[0x0][0x17c], !P0 ;  /* 0x00005f006e007a0c */ /* 0x000fe200047a1270 */
[----:B------:R3:W-:Y:S01]  /*84c0*/  @P3 STG.E [R12.64], R57 ;  /* 0x000000390c003986 */ /* 0x0007e2000c10190e */
[-C--:B------:R-:W-:Y:S01]  /*84d0*/  LEA.HI.X.SX32 R9, R5, R0.reuse, 0x2, P6 ;  /* 0x0000000005097211 */ /* 0x080fe200030f16ff */
[----:B------:R-:W-:Y:S01]  /*84e0*/  IMAD R5, R95, 0x2, R24 ;  /* 0x000000025f057824 */ /* 0x000fe200078e0218 */
        /* <DEDUP_REMOVED lines=22> */
[----:B------:R-:W-:Y:S01]  /*8650*/  IMAD R6, R95, 0x2, R5 ;  /* 0x000000025f067824 */ /* 0x000fe200078e0205 */
[----:B------:R-:W-:Y:S01]  /*8660*/  LEA.HI.X.SX32 R21, R24, R0, 0x2, P6 ;  /* 0x0000000018157211 */ /* 0x000fe200030f16ff */
[----:B------:R2:W-:Y:S01]  /*8670*/  @P3 STG.E [R8.64], R26 ;  /* 0x0000001a08003986 */ /* 0x0005e2000c10190e */
        /* <DEDUP_REMOVED lines=44> */
[C---:B------:R-:W-:Y:S01]  /*8940*/  IMAD R5, R95.reuse, 0x2, R6 ;  /* 0x000000025f057824 */ /* 0x040fe200078e0206 */
[-C--:B---3--:R-:W-:Y:S02]  /*8950*/  LEA R12, P6, R6, R3.reuse, 0x2 ;  /* 0x00000003060c7211 */ /* 0x088fe400078c10ff */
        /* <DEDUP_REMOVED lines=8> */
[C---:B------:R-:W-:Y:S01]  /*89e0*/  IMAD R5, R95.reuse, 0x2, R6 ;  /* 0x000000025f057824 */ /* 0x040fe200078e0206 */
[-C--:B--2---:R-:W-:Y:S02]  /*89f0*/  LEA R20, P6, R6, R3.reuse, 0x2 ;  /* 0x0000000306147211 */ /* 0x084fe400078c10ff */
        /* <DEDUP_REMOVED lines=8> */
[C---:B------:R-:W-:Y:S01]  /*8a80*/  IMAD R5, R95.reuse, 0x2, R6 ;  /* 0x000000025f057824 */ /* 0x040fe200078e0206 */
[-C--:B-1----:R-:W-:Y:S02]  /*8a90*/  LEA R12, P6, R6, R3.reuse, 0x2 ;  /* 0x00000003060c7211 */ /* 0x082fe400078c10ff */
[----:B------:R-:W-:Y:S01]  /*8aa0*/  ISETP.LT.AND P1, PT, R76, c[0x0][0x17c], !P0 ;  /* 0x00005f004c007a0c */ /* 0x000fe20004721270 */
[----:B------:R-:W-:Y:S01]  /*8ab0*/  IMAD R10, R95, 0x2, R5 ;  /* 0x000000025f0a7824 */ /* 0x000fe200078e0205 */
[----:B------:R-:W-:Y:S01]  /*8ac0*/  LEA.HI.X.SX32 R13, R6, R0, 0x2, P6 ;  /* 0x00000000060d7211 */ /* 0x000fe200030f16ff */
[----:B------:R1:W-:Y:S01]  /*8ad0*/  @P4 STG.E [R16.64], R35 ;  /* 0x0000002310004986 */ /* 0x0003e2000c10190e */
[----:B--2---:R-:W-:-:S02]  /*8ae0*/  LEA R8, P6, R5, R3, 0x2 ;  /* 0x0000000305087211 */ /* 0x004fc400078c10ff */
[----:B------:R-:W-:Y:S01]  /*8af0*/  ISETP.LT.AND P5, PT, R75, c[0x0][0x17c], !P0 ;  /* 0x00005f004b007a0c */ /* 0x000fe200047a1270 */
[----:B------:R2:W-:Y:S01]  /*8b00*/  @P3 STG.E [R12.64], R31 ;  /* 0x0000001f0c003986 */ /* 0x0005e2000c10190e */
[-C--:B------:R-:W-:Y:S01]  /*8b10*/  LEA.HI.X.SX32 R9, R5, R0.reuse, 0x2, P6 ;  /* 0x0000000005097211 */ /* 0x080fe200030f16ff */
[C---:B------:R-:W-:Y:S01]  /*8b20*/  IMAD R5, R95.reuse, 0x2, R10 ;  /* 0x000000025f057824 */ /* 0x040fe200078e020a */
[-C--:B------:R-:W-:Y:S02]  /*8b30*/  LEA R6, P6, R10, R3.reuse, 0x2 ;  /* 0x000000030a067211 */ /* 0x080fe400078c10ff */
[----:B------:R-:W-:Y:S01]  /*8b40*/  ISETP.LT.AND P4, PT, R74, c[0x0][0x17c], !P0 ;  /* 0x00005f004a007a0c */ /* 0x000fe20004781270 */
[----:B------:R4:W-:Y:S01]  /*8b50*/  @P2 STG.E [R8.64], R27 ;  /* 0x0000001b08002986 */ /* 0x0009e2000c10190e */
[----:B---3--:R-:W-:Y:S01]  /*8b60*/  LEA.HI.X.SX32 R7, R10, R0, 0x2, P6 ;  /* 0x000000000a077211 */ /* 0x008fe200030f16ff */
        /* <DEDUP_REMOVED lines=11> */
[----:B----4-:R-:W-:-:S02]  /*8c20*/  LEA R8, P6, R5, R3, 0x2 ;  /* 0x0000000305087211 */ /* 0x010fc400078c10ff */
[----:B------:R-:W-:Y:S01]  /*8c30*/  ISETP.LT.AND P1, PT, R71, c[0x0][0x17c], !P0 ;  /* 0x00005f0047007a0c */ /* 0x000fe20004721270 */
[----:B------:R3:W-:Y:S01]  /*8c40*/  @P4 STG.E [R12.64], R15 ;  /* 0x0000000f0c004986 */ /* 0x0007e2000c10190e */
[-C--:B------:R-:W-:Y:S01]  /*8c50*/  LEA.HI.X.SX32 R9, R5, R0.reuse, 0x2, P6 ;  /* 0x0000000005097211 */ /* 0x080fe200030f16ff */
[C---:B------:R-:W-:Y:S01]  /*8c60*/  IMAD R5, R95.reuse, 0x2, R10 ;  /* 0x000000025f057824 */ /* 0x040fe200078e020a */
[-C--:B-1----:R-:W-:Y:S02]  /*8c70*/  LEA R6, P6, R10, R3.reuse, 0x2 ;  /* 0x000000030a067211 */ /* 0x082fe400078c10ff */
[----:B------:R-:W-:Y:S01]  /*8c80*/  ISETP.LT.AND P5, PT, R70, c[0x0][0x17c], !P0 ;  /* 0x00005f0046007a0c */ /* 0x000fe200047a1270 */
[----:B------:R1:W-:Y:S01]  /*8c90*/  @P3 STG.E [R8.64], R11 ;  /* 0x0000000b08003986 */ /* 0x0003e2000c10190e */
[----:B------:R-:W-:Y:S01]  /*8ca0*/  LEA.HI.X.SX32 R7, R10, R0, 0x2, P6 ;  /* 0x000000000a077211 */ /* 0x000fe200030f16ff */
[----:B------:R-:W-:Y:S01]  /*8cb0*/  IMAD R10, R95, 0x2, R5 ;  /* 0x000000025f0a7824 */ /* 0x000fe200078e0205 */
[----:B--2---:R-:W-:-:S02]  /*8cc0*/  LEA R16, P6, R5, R3, 0x2 ;  /* 0x0000000305107211 */ /* 0x004fc400078c10ff */
[----:B------:R-:W-:Y:S01]  /*8cd0*/  ISETP.LT.AND P3, PT, R4, c[0x0][0x17c], !P0 ;  /* 0x00005f0004007a0c */ /* 0x000fe20004761270 */
[----:B------:R-:W-:Y:S01]  /*8ce0*/  IMAD R14, R95, 0x2, R10 ;  /* 0x000000025f0e7824 */ /* 0x000fe200078e020a */
[-C--:B------:R-:W-:Y:S01]  /*8cf0*/  LEA.HI.X.SX32 R17, R5, R0.reuse, 0x2, P6 ;  /* 0x0000000005117211 */ /* 0x080fe200030f16ff */
[----:B------:R2:W-:Y:S01]  /*8d00*/  @P2 STG.E [R6.64], R39 ;  /* 0x0000002706002986 */ /* 0x0005e2000c10190e */
[-C--:B------:R-:W-:Y:S01]  /*8d10*/  LEA R4, P6, R10, R3.reuse, 0x2 ;  /* 0x000000030a047211 */ /* 0x080fe200078c10ff */
[----:B---3--:R-:W-:Y:S01]  /*8d20*/  IMAD R12, R95, 0x2, R14 ;  /* 0x000000025f0c7824 */ /* 0x008fe200078e020e */
[----:B------:R-:W-:Y:S01]  /*8d30*/  ISETP.LT.AND P4, PT, R69, c[0x0][0x17c], !P0 ;  /* 0x00005f0045007a0c */ /* 0x000fe20004781270 */
[----:B------:R3:W-:Y:S01]  /*8d40*/  @P1 STG.E [R16.64], R51 ;  /* 0x0000003310001986 */ /* 0x0007e2000c10190e */
[----:B-1----:R-:W-:Y:S01]  /*8d50*/  LEA R8, P1, R14, R3, 0x2 ;  /* 0x000000030e087211 */ /* 0x002fe200078210ff */
[----:B------:R-:W-:Y:S01]  /*8d60*/  IMAD R13, R95, 0x2, R12 ;  /* 0x000000025f0d7824 */ /* 0x000fe200078e020c */
[----:B------:R-:W-:-:S02]  /*8d70*/  LEA.HI.X.SX32 R5, R10, R0, 0x2, P6 ;  /* 0x000000000a057211 */ /* 0x000fc400030f16ff */
[-C--:B------:R-:W-:Y:S01]  /*8d80*/  LEA.HI.X.SX32 R9, R14, R0.reuse, 0x2, P1 ;  /* 0x000000000e097211 */ /* 0x080fe200008f16ff */
[----:B------:R-:W-:Y:S01]  /*8d90*/  IMAD R15, R95, 0x2, R13 ;  /* 0x000000025f0f7824 */ /* 0x000fe200078e020d */
[----:B------:R-:W-:Y:S01]  /*8da0*/  ISETP.LT.AND P2, PT, R68, c[0x0][0x17c], !P0 ;  /* 0x00005f0044007a0c */ /* 0x000fe20004741270 */
[----:B------:R3:W-:Y:S01]  /*8db0*/  @P5 STG.E [R4.64], R47 ;  /* 0x0000002f04005986 */ /* 0x0007e2000c10190e */
[-C--:B--2---:R-:W-:Y:S01]  /*8dc0*/  LEA R6, P1, R13, R3.reuse, 0x2 ;  /* 0x000000030d067211 */ /* 0x084fe200078210ff */
[----:B------:R-:W-:Y:S01]  /*8dd0*/  IMAD R18, R95, 0x2, R15 ;  /* 0x000000025f127824 */ /* 0x000fe200078e020f */
[----:B------:R-:W-:Y:S01]  /*8de0*/  LEA R10, P6, R12, R3, 0x2 ;  /* 0x000000030c0a7211 */ /* 0x000fe200078c10ff */
[----:B------:R3:W-:Y:S01]  /*8df0*/  @P4 STG.E [R8.64], R43 ;  /* 0x0000002b08004986 */ /* 0x0007e2000c10190e */
[----:B------:R-:W-:Y:S02]  /*8e00*/  LEA.HI.X.SX32 R7, R13, R0, 0x2, P1 ;  /* 0x000000000d077211 */ /* 0x000fe400008f16ff */
[----:B------:R-:W-:-:S02]  /*8e10*/  ISETP.LT.AND P1, PT, R94, c[0x0][0x17c], !P0 ;  /* 0x00005f005e007a0c */ /* 0x000fc40004721270 */
[----:B------:R-:W-:Y:S02]  /*8e20*/  ISETP.LT.AND P0, PT, R2, c[0x0][0x17c], !P0 ;  /* 0x00005f0002007a0c */ /* 0x000fe40004701270 */
[----:B------:R-:W-:Y:S02]  /*8e30*/  LEA.HI.X.SX32 R11, R12, R0, 0x2, P6 ;  /* 0x000000000c0b7211 */ /* 0x000fe400030f16ff */
[----:B------:R-:W-:-:S03]  /*8e40*/  LEA R12, P6, R15, R3, 0x2 ;  /* 0x000000030f0c7211 */ /* 0x000fc600078c10ff */
[----:B------:R3:W-:Y:S01]  /*8e50*/  @P3 STG.E [R10.64], R55 ;  /* 0x000000370a003986 */ /* 0x0007e2000c10190e */
[-C--:B------:R-:W-:Y:S02]  /*8e60*/  LEA.HI.X.SX32 R13, R15, R0.reuse, 0x2, P6 ;  /* 0x000000000f0d7211 */ /* 0x080fe400030f16ff */
[C---:B------:R-:W-:Y:S01]  /*8e70*/  LEA R14, P6, R18.reuse, R3, 0x2 ;  /* 0x00000003120e7211 */ /* 0x040fe200078c10ff */
[----:B------:R3:W-:Y:S03]  /*8e80*/  @P2 STG.E [R6.64], R63 ;  /* 0x0000003f06002986 */ /* 0x0007e6000c10190e */
[----:B------:R-:W-:Y:S01]  /*8e90*/  LEA.HI.X.SX32 R15, R18, R0, 0x2, P6 ;  /* 0x00000000120f7211 */ /* 0x000fe200030f16ff */
[----:B------:R3:W-:Y:S01]  /*8ea0*/  @P1 STG.E [R12.64], R59 ;  /* 0x0000003b0c001986 */ /* 0x0007e2000c10190e */
[----:B------:R-:W-:Y:S07]  /*8eb0*/  @!P0 EXIT ;  /* 0x000000000000894d */ /* 0x000fee0003800000 */
[----:B------:R-:W-:Y:S01]  /*8ec0*/  STG.E [R14.64], R67 ;  /* 0x000000430e007986 */ /* 0x000fe2000c10190e */
[----:B------:R-:W-:Y:S05]  /*8ed0*/  EXIT ;  /* 0x000000000000794d */ /* 0x000fea0003800000 */
.L_x_2:
[----:B------:R-:W-:-:S00]  /*8ee0*/  BRA `(.L_x_2) ;  /* 0xfffffff000007947 */ /* 0x000fc0000383ffff */
[----:B------:R-:W-:-:S00]  /*8ef0*/  NOP ;  /* 0x0000000000007918 */ /* 0x000fc00000000000 */
        /* <DEDUP_REMOVED lines=8> */
.L_x_3:


//--------------------- .nv.shared.matmul_kernel  --------------------------
	.section	.nv.shared.matmul_kernel,"aw",@nobits
	.sectionflags	@""
	.align	16
